//
// Generated by NVIDIA NVVM Compiler
//
// Compiler Build ID: CL-36424714
// Cuda compilation tools, release 13.0, V13.0.88
// Based on NVVM 20.0.0
//

.version 9.0
.target sm_100
.address_size 64

	// .globl	_Z17conv_TOP_K_kernelmmPPfmS0_mPPmS0_Pd
.extern .shared .align 16 .b8 s[];

.visible .entry _Z17conv_TOP_K_kernelmmPPfmS0_mPPmS0_Pd(
	.param .u64 _Z17conv_TOP_K_kernelmmPPfmS0_mPPmS0_Pd_param_0,
	.param .u64 _Z17conv_TOP_K_kernelmmPPfmS0_mPPmS0_Pd_param_1,
	.param .u64 .ptr .align 1 _Z17conv_TOP_K_kernelmmPPfmS0_mPPmS0_Pd_param_2,
	.param .u64 _Z17conv_TOP_K_kernelmmPPfmS0_mPPmS0_Pd_param_3,
	.param .u64 .ptr .align 1 _Z17conv_TOP_K_kernelmmPPfmS0_mPPmS0_Pd_param_4,
	.param .u64 _Z17conv_TOP_K_kernelmmPPfmS0_mPPmS0_Pd_param_5,
	.param .u64 .ptr .align 1 _Z17conv_TOP_K_kernelmmPPfmS0_mPPmS0_Pd_param_6,
	.param .u64 .ptr .align 1 _Z17conv_TOP_K_kernelmmPPfmS0_mPPmS0_Pd_param_7,
	.param .u64 .ptr .align 1 _Z17conv_TOP_K_kernelmmPPfmS0_mPPmS0_Pd_param_8
)
{
	.reg .pred 	%p<86>;
	.reg .b32 	%r<112>;
	.reg .b32 	%f<132>;
	.reg .b64 	%rd<200>;
	.reg .b64 	%fd<23>;

	ld.param.u64 	%rd107, [_Z17conv_TOP_K_kernelmmPPfmS0_mPPmS0_Pd_param_0];
	ld.param.u64 	%rd108, [_Z17conv_TOP_K_kernelmmPPfmS0_mPPmS0_Pd_param_1];
	ld.param.u64 	%rd109, [_Z17conv_TOP_K_kernelmmPPfmS0_mPPmS0_Pd_param_2];
	ld.param.u64 	%rd110, [_Z17conv_TOP_K_kernelmmPPfmS0_mPPmS0_Pd_param_3];
	ld.param.u64 	%rd111, [_Z17conv_TOP_K_kernelmmPPfmS0_mPPmS0_Pd_param_4];
	ld.param.u64 	%rd112, [_Z17conv_TOP_K_kernelmmPPfmS0_mPPmS0_Pd_param_5];
	ld.param.u64 	%rd113, [_Z17conv_TOP_K_kernelmmPPfmS0_mPPmS0_Pd_param_6];
	ld.param.u64 	%rd114, [_Z17conv_TOP_K_kernelmmPPfmS0_mPPmS0_Pd_param_7];
	ld.param.u64 	%rd115, [_Z17conv_TOP_K_kernelmmPPfmS0_mPPmS0_Pd_param_8];
	mov.u32 	%r1, %ntid.y;
	mov.u32 	%r2, %tid.x;
	mov.u32 	%r3, %tid.y;
	mov.u32 	%r4, %ntid.x;
	mad.lo.s32 	%r5, %r3, %r4, %r2;
	mov.u32 	%r30, %ctaid.x;
	cvt.u64.u32 	%rd154, %r30;
	setp.le.u64 	%p1, %rd107, %rd154;
	@%p1 bra 	$L__BB0_96;
	shl.b32 	%r31, %r1, 3;
	mov.u32 	%r32, s;
	add.s32 	%r6, %r32, %r31;
	cvta.to.global.u64 	%rd116, %rd115;
	mul.lo.s64 	%rd117, %rd110, %rd154;
	shl.b64 	%rd118, %rd117, 3;
	add.s64 	%rd2, %rd116, %rd118;
	cvt.u64.u32 	%rd3, %r3;
	cvt.u64.u32 	%rd4, %r2;
	cvt.u64.u32 	%rd5, %r4;
	cvt.u64.u32 	%rd6, %r1;
	cvt.u64.u32 	%rd7, %r5;
	mul.lo.s32 	%r33, %r1, %r4;
	cvt.u64.u32 	%rd8, %r33;
	shl.b32 	%r34, %r3, 2;
	add.s32 	%r7, %r6, %r34;
	shl.b32 	%r35, %r3, 3;
	add.s32 	%r8, %r32, %r35;
	mov.u32 	%r36, %nctaid.x;
	cvt.u64.u32 	%rd9, %r36;
	add.s32 	%r37, %r1, -1;
	add.s32 	%r38, %r1, 15;
	and.b32  	%r39, %r38, 15;
	add.s32 	%r9, %r39, -1;
	add.s32 	%r40, %r1, 7;
	and.b32  	%r41, %r40, 7;
	add.s32 	%r10, %r41, -1;
	and.b32  	%r11, %r37, 15;
	and.b32  	%r12, %r37, -16;
	and.b32  	%r13, %r38, 7;
	and.b32  	%r14, %r40, 3;
	mul.wide.u32 	%rd10, %r4, 4;
	cvta.to.global.u64 	%rd11, %rd109;
	cvta.to.global.u64 	%rd12, %rd113;
	cvta.to.global.u64 	%rd13, %rd114;
	cvta.to.global.u64 	%rd14, %rd111;
$L__BB0_2:
	setp.le.u64 	%p2, %rd110, %rd3;
	shl.b64 	%rd119, %rd154, 3;
	add.s64 	%rd16, %rd11, %rd119;
	@%p2 bra 	$L__BB0_10;
	ld.global.u64 	%rd17, [%rd16];
	mov.u64 	%rd155, %rd3;
$L__BB0_4:
	setp.le.u64 	%p3, %rd108, %rd4;
	mov.f64 	%fd22, 0d0000000000000000;
	@%p3 bra 	$L__BB0_7;
	shl.b64 	%rd156, %rd4, 2;
	shl.b64 	%rd120, %rd155, 3;
	add.s64 	%rd121, %rd14, %rd120;
	ld.global.u64 	%rd20, [%rd121];
	mov.f64 	%fd22, 0d0000000000000000;
	mov.u64 	%rd157, %rd4;
$L__BB0_6:
	add.s64 	%rd122, %rd17, %rd156;
	ld.f32 	%f76, [%rd122];
	add.s64 	%rd123, %rd20, %rd156;
	ld.f32 	%f77, [%rd123];
	mul.f32 	%f78, %f76, %f77;
	cvt.f64.f32 	%fd7, %f78;
	add.f64 	%fd22, %fd22, %fd7;
	add.s64 	%rd157, %rd157, %rd5;
	add.s64 	%rd156, %rd156, %rd10;
	setp.lt.u64 	%p4, %rd157, %rd108;
	@%p4 bra 	$L__BB0_6;
$L__BB0_7:
	setp.ne.s32 	%p5, %r2, 0;
	bar.warp.sync 	-1;
	// begin inline asm
	mov.b64 {%r42,%r43}, %fd22;
	// end inline asm
	shfl.sync.down.b32	%r45|%p6, %r43, 16, 31, -1;
	shfl.sync.down.b32	%r44|%p7, %r42, 16, 31, -1;
	// begin inline asm
	mov.b64 %fd9, {%r44,%r45};
	// end inline asm
	add.f64 	%fd10, %fd22, %fd9;
	// begin inline asm
	mov.b64 {%r46,%r47}, %fd10;
	// end inline asm
	shfl.sync.down.b32	%r49|%p8, %r47, 8, 31, -1;
	shfl.sync.down.b32	%r48|%p9, %r46, 8, 31, -1;
	// begin inline asm
	mov.b64 %fd11, {%r48,%r49};
	// end inline asm
	add.f64 	%fd12, %fd10, %fd11;
	// begin inline asm
	mov.b64 {%r50,%r51}, %fd12;
	// end inline asm
	shfl.sync.down.b32	%r53|%p10, %r51, 4, 31, -1;
	shfl.sync.down.b32	%r52|%p11, %r50, 4, 31, -1;
	// begin inline asm
	mov.b64 %fd13, {%r52,%r53};
	// end inline asm
	add.f64 	%fd14, %fd12, %fd13;
	// begin inline asm
	mov.b64 {%r54,%r55}, %fd14;
	// end inline asm
	shfl.sync.down.b32	%r57|%p12, %r55, 2, 31, -1;
	shfl.sync.down.b32	%r56|%p13, %r54, 2, 31, -1;
	// begin inline asm
	mov.b64 %fd15, {%r56,%r57};
	// end inline asm
	add.f64 	%fd16, %fd14, %fd15;
	// begin inline asm
	mov.b64 {%r58,%r59}, %fd16;
	// end inline asm
	shfl.sync.down.b32	%r61|%p14, %r59, 1, 31, -1;
	shfl.sync.down.b32	%r60|%p15, %r58, 1, 31, -1;
	// begin inline asm
	mov.b64 %fd17, {%r60,%r61};
	// end inline asm
	add.f64 	%fd4, %fd16, %fd17;
	@%p5 bra 	$L__BB0_9;
	shl.b64 	%rd124, %rd155, 3;
	add.s64 	%rd125, %rd2, %rd124;
	st.global.f64 	[%rd125], %fd4;
$L__BB0_9:
	add.s64 	%rd155, %rd155, %rd6;
	setp.lt.u64 	%p16, %rd155, %rd110;
	@%p16 bra 	$L__BB0_4;
$L__BB0_10:
	setp.eq.s64 	%p17, %rd112, 0;
	bar.sync 	0;
	@%p17 bra 	$L__BB0_95;
	shl.b64 	%rd127, %rd154, 3;
	add.s64 	%rd26, %rd12, %rd127;
	add.s64 	%rd27, %rd13, %rd127;
	mov.b64 	%rd158, 0;
$L__BB0_12:
	setp.le.u64 	%p18, %rd110, %rd7;
	ld.global.f64 	%fd18, [%rd2];
	cvt.rn.f32.f64 	%f93, %fd18;
	mov.b64 	%rd161, 0;
	@%p18 bra 	$L__BB0_15;
	mov.b64 	%rd161, 0;
	mov.u64 	%rd159, %rd7;
$L__BB0_14:
	shl.b64 	%rd130, %rd159, 3;
	add.s64 	%rd131, %rd2, %rd130;
	ld.global.f64 	%fd19, [%rd131];
	cvt.f64.f32 	%fd20, %f93;
	setp.gt.f64 	%p19, %fd19, %fd20;
	cvt.rn.f32.f64 	%f79, %fd19;
	selp.f32 	%f93, %f79, %f93, %p19;
	selp.b64 	%rd161, %rd159, %rd161, %p19;
	add.s64 	%rd159, %rd159, %rd8;
	setp.lt.u64 	%p20, %rd159, %rd110;
	@%p20 bra 	$L__BB0_14;
$L__BB0_15:
	setp.ne.s32 	%p21, %r2, 0;
	bar.warp.sync 	-1;
	mov.b32 	%r82, %f93;
	shfl.sync.down.b32	%r83|%p22, %r82, 16, 31, -1;
	mov.b32 	%f80, %r83;
	// begin inline asm
	mov.b64 {%r62,%r63}, %rd161;
	// end inline asm
	shfl.sync.down.b32	%r65|%p23, %r63, 16, 31, -1;
	shfl.sync.down.b32	%r64|%p24, %r62, 16, 31, -1;
	// begin inline asm
	mov.b64 %rd133, {%r64,%r65};
	// end inline asm
	setp.lt.f32 	%p25, %f93, %f80;
	selp.f32 	%f81, %f80, %f93, %p25;
	selp.b64 	%rd134, %rd133, %rd161, %p25;
	mov.b32 	%r84, %f81;
	shfl.sync.down.b32	%r85|%p26, %r84, 8, 31, -1;
	mov.b32 	%f82, %r85;
	// begin inline asm
	mov.b64 {%r66,%r67}, %rd134;
	// end inline asm
	shfl.sync.down.b32	%r69|%p27, %r67, 8, 31, -1;
	shfl.sync.down.b32	%r68|%p28, %r66, 8, 31, -1;
	// begin inline asm
	mov.b64 %rd135, {%r68,%r69};
	// end inline asm
	setp.lt.f32 	%p29, %f81, %f82;
	selp.f32 	%f83, %f82, %f81, %p29;
	selp.b64 	%rd136, %rd135, %rd134, %p29;
	mov.b32 	%r86, %f83;
	shfl.sync.down.b32	%r87|%p30, %r86, 4, 31, -1;
	mov.b32 	%f84, %r87;
	// begin inline asm
	mov.b64 {%r70,%r71}, %rd136;
	// end inline asm
	shfl.sync.down.b32	%r73|%p31, %r71, 4, 31, -1;
	shfl.sync.down.b32	%r72|%p32, %r70, 4, 31, -1;
	// begin inline asm
	mov.b64 %rd137, {%r72,%r73};
	// end inline asm
	setp.lt.f32 	%p33, %f83, %f84;
	selp.f32 	%f85, %f84, %f83, %p33;
	selp.b64 	%rd138, %rd137, %rd136, %p33;
	mov.b32 	%r88, %f85;
	shfl.sync.down.b32	%r89|%p34, %r88, 2, 31, -1;
	mov.b32 	%f86, %r89;
	// begin inline asm
	mov.b64 {%r74,%r75}, %rd138;
	// end inline asm
	shfl.sync.down.b32	%r77|%p35, %r75, 2, 31, -1;
	shfl.sync.down.b32	%r76|%p36, %r74, 2, 31, -1;
	// begin inline asm
	mov.b64 %rd139, {%r76,%r77};
	// end inline asm
	setp.lt.f32 	%p37, %f85, %f86;
	selp.f32 	%f87, %f86, %f85, %p37;
	selp.b64 	%rd140, %rd139, %rd138, %p37;
	mov.b32 	%r90, %f87;
	shfl.sync.down.b32	%r91|%p38, %r90, 1, 31, -1;
	mov.b32 	%f88, %r91;
	// begin inline asm
	mov.b64 {%r78,%r79}, %rd140;
	// end inline asm
	shfl.sync.down.b32	%r81|%p39, %r79, 1, 31, -1;
	shfl.sync.down.b32	%r80|%p40, %r78, 1, 31, -1;
	// begin inline asm
	mov.b64 %rd141, {%r80,%r81};
	// end inline asm
	setp.lt.f32 	%p41, %f87, %f88;
	selp.f32 	%f5, %f88, %f87, %p41;
	selp.b64 	%rd34, %rd141, %rd140, %p41;
	@%p21 bra 	$L__BB0_17;
	st.shared.f32 	[%r7], %f5;
	st.shared.u64 	[%r8], %rd34;
$L__BB0_17:
	setp.ne.s32 	%p42, %r5, 0;
	bar.sync 	0;
	@%p42 bra 	$L__BB0_94;
	setp.lt.u32 	%p43, %r1, 2;
	ld.shared.f32 	%f95, [%r6];
	ld.shared.u64 	%rd163, [s];
	@%p43 bra 	$L__BB0_93;
	add.s32 	%r93, %r1, -2;
	setp.lt.u32 	%p44, %r93, 15;
	mov.b32 	%r110, 1;
	@%p44 bra 	$L__BB0_54;
	mov.b32 	%r108, 1;
$L__BB0_21:
	.pragma "nounroll";
	shl.b32 	%r95, %r108, 2;
	add.s32 	%r16, %r6, %r95;
	ld.shared.f32 	%f8, [%r16];
	setp.leu.f32 	%p45, %f8, %f95;
	shl.b32 	%r96, %r108, 3;
	mov.u32 	%r97, s;
	add.s32 	%r17, %r97, %r96;
	@%p45 bra 	$L__BB0_23;
	ld.shared.u64 	%rd163, [%r17];
	mov.f32 	%f95, %f8;
$L__BB0_23:
	ld.shared.f32 	%f10, [%r16+4];
	setp.leu.f32 	%p46, %f10, %f95;
	@%p46 bra 	$L__BB0_25;
	ld.shared.u64 	%rd163, [%r17+8];
	mov.f32 	%f95, %f10;
$L__BB0_25:
	ld.shared.f32 	%f12, [%r16+8];
	setp.leu.f32 	%p47, %f12, %f95;
	@%p47 bra 	$L__BB0_27;
	ld.shared.u64 	%rd163, [%r17+16];
	mov.f32 	%f95, %f12;
$L__BB0_27:
	ld.shared.f32 	%f14, [%r16+12];
	setp.leu.f32 	%p48, %f14, %f95;
	@%p48 bra 	$L__BB0_29;
	ld.shared.u64 	%rd163, [%r17+24];
	mov.f32 	%f95, %f14;
$L__BB0_29:
	ld.shared.f32 	%f16, [%r16+16];
	setp.leu.f32 	%p49, %f16, %f95;
	@%p49 bra 	$L__BB0_31;
	ld.shared.u64 	%rd163, [%r17+32];
	mov.f32 	%f95, %f16;
$L__BB0_31:
	ld.shared.f32 	%f18, [%r16+20];
	setp.leu.f32 	%p50, %f18, %f95;
	@%p50 bra 	$L__BB0_33;
	ld.shared.u64 	%rd163, [%r17+40];
	mov.f32 	%f95, %f18;
$L__BB0_33:
	ld.shared.f32 	%f20, [%r16+24];
	setp.leu.f32 	%p51, %f20, %f95;
	@%p51 bra 	$L__BB0_35;
	ld.shared.u64 	%rd163, [%r17+48];
	mov.f32 	%f95, %f20;
$L__BB0_35:
	ld.shared.f32 	%f22, [%r16+28];
	setp.leu.f32 	%p52, %f22, %f95;
	@%p52 bra 	$L__BB0_37;
	ld.shared.u64 	%rd163, [%r17+56];
	mov.f32 	%f95, %f22;
$L__BB0_37:
	ld.shared.f32 	%f24, [%r16+32];
	setp.leu.f32 	%p53, %f24, %f95;
	@%p53 bra 	$L__BB0_39;
	ld.shared.u64 	%rd163, [%r17+64];
	mov.f32 	%f95, %f24;
$L__BB0_39:
	ld.shared.f32 	%f26, [%r16+36];
	setp.leu.f32 	%p54, %f26, %f95;
	@%p54 bra 	$L__BB0_41;
	ld.shared.u64 	%rd163, [%r17+72];
	mov.f32 	%f95, %f26;
$L__BB0_41:
	ld.shared.f32 	%f28, [%r16+40];
	setp.leu.f32 	%p55, %f28, %f95;
	@%p55 bra 	$L__BB0_43;
	ld.shared.u64 	%rd163, [%r17+80];
	mov.f32 	%f95, %f28;
$L__BB0_43:
	ld.shared.f32 	%f30, [%r16+44];
	setp.leu.f32 	%p56, %f30, %f95;
	@%p56 bra 	$L__BB0_45;
	ld.shared.u64 	%rd163, [%r17+88];
	mov.f32 	%f95, %f30;
$L__BB0_45:
	ld.shared.f32 	%f32, [%r16+48];
	setp.leu.f32 	%p57, %f32, %f95;
	@%p57 bra 	$L__BB0_47;
	ld.shared.u64 	%rd163, [%r17+96];
	mov.f32 	%f95, %f32;
$L__BB0_47:
	ld.shared.f32 	%f34, [%r16+52];
	setp.leu.f32 	%p58, %f34, %f95;
	@%p58 bra 	$L__BB0_49;
	ld.shared.u64 	%rd163, [%r17+104];
	mov.f32 	%f95, %f34;
$L__BB0_49:
	ld.shared.f32 	%f36, [%r16+56];
	setp.leu.f32 	%p59, %f36, %f95;
	@%p59 bra 	$L__BB0_51;
	ld.shared.u64 	%rd163, [%r17+112];
	mov.f32 	%f95, %f36;
$L__BB0_51:
	ld.shared.f32 	%f38, [%r16+60];
	setp.leu.f32 	%p60, %f38, %f95;
	@%p60 bra 	$L__BB0_53;
	ld.shared.u64 	%rd163, [%r17+120];
	mov.f32 	%f95, %f38;
$L__BB0_53:
	add.s32 	%r110, %r108, 16;
	add.s32 	%r98, %r108, 15;
	setp.ne.s32 	%p61, %r98, %r12;
	mov.u32 	%r108, %r110;
	@%p61 bra 	$L__BB0_21;
$L__BB0_54:
	setp.eq.s32 	%p62, %r11, 0;
	@%p62 bra 	$L__BB0_93;
	setp.lt.u32 	%p63, %r9, 7;
	@%p63 bra 	$L__BB0_73;
	shl.b32 	%r99, %r110, 2;
	add.s32 	%r20, %r6, %r99;
	ld.shared.f32 	%f42, [%r20];
	setp.leu.f32 	%p64, %f42, %f95;
	shl.b32 	%r100, %r110, 3;
	mov.u32 	%r101, s;
	add.s32 	%r21, %r101, %r100;
	@%p64 bra 	$L__BB0_58;
	ld.shared.u64 	%rd163, [%r21];
	mov.f32 	%f95, %f42;
$L__BB0_58:
	ld.shared.f32 	%f44, [%r20+4];
	setp.leu.f32 	%p65, %f44, %f95;
	@%p65 bra 	$L__BB0_60;
	ld.shared.u64 	%rd163, [%r21+8];
	mov.f32 	%f95, %f44;
$L__BB0_60:
	ld.shared.f32 	%f46, [%r20+8];
	setp.leu.f32 	%p66, %f46, %f95;
	@%p66 bra 	$L__BB0_62;
	ld.shared.u64 	%rd163, [%r21+16];
	mov.f32 	%f95, %f46;
$L__BB0_62:
	ld.shared.f32 	%f48, [%r20+12];
	setp.leu.f32 	%p67, %f48, %f95;
	@%p67 bra 	$L__BB0_64;
	ld.shared.u64 	%rd163, [%r21+24];
	mov.f32 	%f95, %f48;
$L__BB0_64:
	ld.shared.f32 	%f50, [%r20+16];
	setp.leu.f32 	%p68, %f50, %f95;
	@%p68 bra 	$L__BB0_66;
	ld.shared.u64 	%rd163, [%r21+32];
	mov.f32 	%f95, %f50;
$L__BB0_66:
	ld.shared.f32 	%f52, [%r20+20];
	setp.leu.f32 	%p69, %f52, %f95;
	@%p69 bra 	$L__BB0_68;
	ld.shared.u64 	%rd163, [%r21+40];
	mov.f32 	%f95, %f52;
$L__BB0_68:
	ld.shared.f32 	%f54, [%r20+24];
	setp.leu.f32 	%p70, %f54, %f95;
	@%p70 bra 	$L__BB0_70;
	ld.shared.u64 	%rd163, [%r21+48];
	mov.f32 	%f95, %f54;
$L__BB0_70:
	ld.shared.f32 	%f56, [%r20+28];
	setp.leu.f32 	%p71, %f56, %f95;
	@%p71 bra 	$L__BB0_72;
	ld.shared.u64 	%rd163, [%r21+56];
	mov.f32 	%f95, %f56;
$L__BB0_72:
	add.s32 	%r110, %r110, 8;
$L__BB0_73:
	setp.eq.s32 	%p72, %r13, 0;
	@%p72 bra 	$L__BB0_93;
	setp.lt.u32 	%p73, %r10, 3;
	@%p73 bra 	$L__BB0_84;
	shl.b32 	%r102, %r110, 2;
	add.s32 	%r24, %r6, %r102;
	ld.shared.f32 	%f60, [%r24];
	setp.leu.f32 	%p74, %f60, %f95;
	shl.b32 	%r103, %r110, 3;
	mov.u32 	%r104, s;
	add.s32 	%r25, %r104, %r103;
	@%p74 bra 	$L__BB0_77;
	ld.shared.u64 	%rd163, [%r25];
	mov.f32 	%f95, %f60;
$L__BB0_77:
	ld.shared.f32 	%f62, [%r24+4];
	setp.leu.f32 	%p75, %f62, %f95;
	@%p75 bra 	$L__BB0_79;
	ld.shared.u64 	%rd163, [%r25+8];
	mov.f32 	%f95, %f62;
$L__BB0_79:
	ld.shared.f32 	%f64, [%r24+8];
	setp.leu.f32 	%p76, %f64, %f95;
	@%p76 bra 	$L__BB0_81;
	ld.shared.u64 	%rd163, [%r25+16];
	mov.f32 	%f95, %f64;
$L__BB0_81:
	ld.shared.f32 	%f66, [%r24+12];
	setp.leu.f32 	%p77, %f66, %f95;
	@%p77 bra 	$L__BB0_83;
	ld.shared.u64 	%rd163, [%r25+24];
	mov.f32 	%f95, %f66;
$L__BB0_83:
	add.s32 	%r110, %r110, 4;
$L__BB0_84:
	setp.eq.s32 	%p78, %r14, 0;
	@%p78 bra 	$L__BB0_93;
	shl.b32 	%r105, %r110, 2;
	add.s32 	%r28, %r6, %r105;
	ld.shared.f32 	%f70, [%r28];
	setp.leu.f32 	%p79, %f70, %f95;
	shl.b32 	%r106, %r110, 3;
	mov.u32 	%r107, s;
	add.s32 	%r29, %r107, %r106;
	@%p79 bra 	$L__BB0_87;
	ld.shared.u64 	%rd163, [%r29];
	mov.f32 	%f95, %f70;
$L__BB0_87:
	setp.eq.s32 	%p80, %r14, 1;
	@%p80 bra 	$L__BB0_93;
	ld.shared.f32 	%f72, [%r28+4];
	setp.leu.f32 	%p81, %f72, %f95;
	@%p81 bra 	$L__BB0_90;
	ld.shared.u64 	%rd163, [%r29+8];
	mov.f32 	%f95, %f72;
$L__BB0_90:
	setp.eq.s32 	%p82, %r14, 2;
	@%p82 bra 	$L__BB0_93;
	ld.shared.f32 	%f74, [%r28+8];
	setp.leu.f32 	%p83, %f74, %f95;
	@%p83 bra 	$L__BB0_93;
	ld.shared.u64 	%rd163, [%r29+16];
	mov.f32 	%f95, %f74;
$L__BB0_93:
	shl.b64 	%rd145, %rd163, 3;
	add.s64 	%rd146, %rd2, %rd145;
	mov.b64 	%rd147, 0;
	st.global.u64 	[%rd146], %rd147;
	ld.global.u64 	%rd148, [%rd26];
	shl.b64 	%rd149, %rd158, 3;
	add.s64 	%rd150, %rd148, %rd149;
	st.u64 	[%rd150], %rd163;
	ld.global.u64 	%rd151, [%rd27];
	shl.b64 	%rd152, %rd158, 2;
	add.s64 	%rd153, %rd151, %rd152;
	st.f32 	[%rd153], %f95;
$L__BB0_94:
	bar.sync 	0;
	add.s64 	%rd158, %rd158, 1;
	setp.ne.s64 	%p84, %rd158, %rd112;
	@%p84 bra 	$L__BB0_12;
$L__BB0_95:
	add.s64 	%rd154, %rd154, %rd9;
	setp.lt.u64 	%p85, %rd154, %rd107;
	@%p85 bra 	$L__BB0_2;
$L__BB0_96:
	ret;

}
	// .globl	_Z16normalize_kernelmmPPfS0_
.visible .entry _Z16normalize_kernelmmPPfS0_(
	.param .u64 _Z16normalize_kernelmmPPfS0__param_0,
	.param .u64 _Z16normalize_kernelmmPPfS0__param_1,
	.param .u64 .ptr .align 1 _Z16normalize_kernelmmPPfS0__param_2,
	.param .u64 .ptr .align 1 _Z16normalize_kernelmmPPfS0__param_3
)
{
	.reg .pred 	%p<30>;
	.reg .b32 	%r<80>;
	.reg .b32 	%f<39>;
	.reg .b64 	%rd<34>;
	.reg .b64 	%fd<102>;

	ld.param.u64 	%rd14, [_Z16normalize_kernelmmPPfS0__param_0];
	ld.param.u64 	%rd15, [_Z16normalize_kernelmmPPfS0__param_1];
	ld.param.u64 	%rd17, [_Z16normalize_kernelmmPPfS0__param_2];
	ld.param.u64 	%rd16, [_Z16normalize_kernelmmPPfS0__param_3];
	cvta.to.global.u64 	%rd1, %rd17;
	mov.u32 	%r20, %ctaid.x;
	cvt.u64.u32 	%rd31, %r20;
	setp.le.u64 	%p1, %rd14, %rd31;
	@%p1 bra 	$L__BB1_28;
	mov.u32 	%r21, %tid.x;
	cvt.u64.u32 	%rd3, %r21;
	mov.u32 	%r22, %ntid.x;
	cvt.u64.u32 	%rd4, %r22;
	shr.u32 	%r23, %r21, 3;
	mov.u32 	%r24, s;
	add.s32 	%r1, %r24, %r23;
	shr.u32 	%r25, %r22, 5;
	add.s32 	%r26, %r25, -1;
	and.b32  	%r4, %r26, 15;
	add.s32 	%r2, %r4, -1;
	add.s32 	%r27, %r25, 7;
	and.b32  	%r28, %r27, 7;
	add.s32 	%r3, %r28, -1;
	and.b32  	%r5, %r27, 3;
	and.b32  	%r29, %r26, -16;
	neg.s32 	%r6, %r29;
	setp.eq.s64 	%p2, %rd16, 0;
	cvta.to.global.u64 	%rd18, %rd16;
	selp.b64 	%rd5, %rd1, %rd18, %p2;
$L__BB1_2:
	setp.le.u64 	%p3, %rd15, %rd3;
	shl.b64 	%rd19, %rd31, 3;
	add.s64 	%rd7, %rd1, %rd19;
	mov.f64 	%fd93, 0d0000000000000000;
	@%p3 bra 	$L__BB1_5;
	ld.global.u64 	%rd8, [%rd7];
	mov.f64 	%fd93, 0d0000000000000000;
	mov.u64 	%rd32, %rd3;
$L__BB1_4:
	shl.b64 	%rd20, %rd32, 2;
	add.s64 	%rd21, %rd8, %rd20;
	ld.f32 	%f1, [%rd21];
	mul.f32 	%f2, %f1, %f1;
	cvt.f64.f32 	%fd21, %f2;
	add.f64 	%fd93, %fd93, %fd21;
	add.s64 	%rd32, %rd32, %rd4;
	setp.lt.u64 	%p4, %rd32, %rd15;
	@%p4 bra 	$L__BB1_4;
$L__BB1_5:
	mov.u32 	%r50, %tid.x;
	and.b32  	%r51, %r50, 31;
	setp.ne.s32 	%p5, %r51, 0;
	bar.warp.sync 	-1;
	// begin inline asm
	mov.b64 {%r30,%r31}, %fd93;
	// end inline asm
	shfl.sync.down.b32	%r33|%p6, %r31, 16, 31, -1;
	shfl.sync.down.b32	%r32|%p7, %r30, 16, 31, -1;
	// begin inline asm
	mov.b64 %fd23, {%r32,%r33};
	// end inline asm
	add.f64 	%fd24, %fd93, %fd23;
	// begin inline asm
	mov.b64 {%r34,%r35}, %fd24;
	// end inline asm
	shfl.sync.down.b32	%r37|%p8, %r35, 8, 31, -1;
	shfl.sync.down.b32	%r36|%p9, %r34, 8, 31, -1;
	// begin inline asm
	mov.b64 %fd25, {%r36,%r37};
	// end inline asm
	add.f64 	%fd26, %fd24, %fd25;
	// begin inline asm
	mov.b64 {%r38,%r39}, %fd26;
	// end inline asm
	shfl.sync.down.b32	%r41|%p10, %r39, 4, 31, -1;
	shfl.sync.down.b32	%r40|%p11, %r38, 4, 31, -1;
	// begin inline asm
	mov.b64 %fd27, {%r40,%r41};
	// end inline asm
	add.f64 	%fd28, %fd26, %fd27;
	// begin inline asm
	mov.b64 {%r42,%r43}, %fd28;
	// end inline asm
	shfl.sync.down.b32	%r45|%p12, %r43, 2, 31, -1;
	shfl.sync.down.b32	%r44|%p13, %r42, 2, 31, -1;
	// begin inline asm
	mov.b64 %fd29, {%r44,%r45};
	// end inline asm
	add.f64 	%fd30, %fd28, %fd29;
	// begin inline asm
	mov.b64 {%r46,%r47}, %fd30;
	// end inline asm
	shfl.sync.down.b32	%r49|%p14, %r47, 1, 31, -1;
	shfl.sync.down.b32	%r48|%p15, %r46, 1, 31, -1;
	// begin inline asm
	mov.b64 %fd31, {%r48,%r49};
	// end inline asm
	add.f64 	%fd101, %fd30, %fd31;
	@%p5 bra 	$L__BB1_7;
	cvt.rn.f32.f64 	%f3, %fd101;
	st.shared.f32 	[%r1], %f3;
$L__BB1_7:
	cvt.u32.u64 	%r52, %rd3;
	setp.ne.s32 	%p16, %r52, 0;
	bar.sync 	0;
	@%p16 bra 	$L__BB1_24;
	cvt.u32.u64 	%r53, %rd4;
	setp.lt.u32 	%p17, %r53, 64;
	@%p17 bra 	$L__BB1_23;
	mov.u32 	%r55, %ntid.x;
	shr.u32 	%r56, %r55, 5;
	add.s32 	%r57, %r56, -2;
	setp.lt.u32 	%p18, %r57, 15;
	mov.b32 	%r78, 1;
	@%p18 bra 	$L__BB1_13;
	mov.u32 	%r60, s;
	add.s32 	%r74, %r60, 32;
	mov.b32 	%r75, 0;
	mov.u32 	%r76, %r6;
$L__BB1_11:
	.pragma "nounroll";
	ld.shared.f32 	%f4, [%r74+-28];
	cvt.f64.f32 	%fd33, %f4;
	add.f64 	%fd34, %fd101, %fd33;
	ld.shared.v2.f32 	{%f5, %f6}, [%r74+-24];
	cvt.f64.f32 	%fd35, %f5;
	add.f64 	%fd36, %fd34, %fd35;
	cvt.f64.f32 	%fd37, %f6;
	add.f64 	%fd38, %fd36, %fd37;
	ld.shared.v4.f32 	{%f7, %f8, %f9, %f10}, [%r74+-16];
	cvt.f64.f32 	%fd39, %f7;
	add.f64 	%fd40, %fd38, %fd39;
	cvt.f64.f32 	%fd41, %f8;
	add.f64 	%fd42, %fd40, %fd41;
	cvt.f64.f32 	%fd43, %f9;
	add.f64 	%fd44, %fd42, %fd43;
	cvt.f64.f32 	%fd45, %f10;
	add.f64 	%fd46, %fd44, %fd45;
	ld.shared.v4.f32 	{%f11, %f12, %f13, %f14}, [%r74];
	cvt.f64.f32 	%fd47, %f11;
	add.f64 	%fd48, %fd46, %fd47;
	cvt.f64.f32 	%fd49, %f12;
	add.f64 	%fd50, %fd48, %fd49;
	cvt.f64.f32 	%fd51, %f13;
	add.f64 	%fd52, %fd50, %fd51;
	cvt.f64.f32 	%fd53, %f14;
	add.f64 	%fd54, %fd52, %fd53;
	ld.shared.v4.f32 	{%f15, %f16, %f17, %f18}, [%r74+16];
	cvt.f64.f32 	%fd55, %f15;
	add.f64 	%fd56, %fd54, %fd55;
	cvt.f64.f32 	%fd57, %f16;
	add.f64 	%fd58, %fd56, %fd57;
	cvt.f64.f32 	%fd59, %f17;
	add.f64 	%fd60, %fd58, %fd59;
	cvt.f64.f32 	%fd61, %f18;
	add.f64 	%fd62, %fd60, %fd61;
	ld.shared.f32 	%f19, [%r74+32];
	cvt.f64.f32 	%fd63, %f19;
	add.f64 	%fd101, %fd62, %fd63;
	add.s32 	%r76, %r76, 16;
	add.s32 	%r75, %r75, 16;
	add.s32 	%r74, %r74, 64;
	setp.ne.s32 	%p19, %r76, 0;
	@%p19 bra 	$L__BB1_11;
	add.s32 	%r78, %r75, 1;
$L__BB1_13:
	setp.eq.s32 	%p20, %r4, 0;
	@%p20 bra 	$L__BB1_23;
	setp.lt.u32 	%p21, %r2, 7;
	@%p21 bra 	$L__BB1_16;
	shl.b32 	%r61, %r78, 2;
	mov.u32 	%r62, s;
	add.s32 	%r63, %r62, %r61;
	ld.shared.f32 	%f20, [%r63];
	cvt.f64.f32 	%fd65, %f20;
	add.f64 	%fd66, %fd101, %fd65;
	ld.shared.f32 	%f21, [%r63+4];
	cvt.f64.f32 	%fd67, %f21;
	add.f64 	%fd68, %fd66, %fd67;
	ld.shared.f32 	%f22, [%r63+8];
	cvt.f64.f32 	%fd69, %f22;
	add.f64 	%fd70, %fd68, %fd69;
	ld.shared.f32 	%f23, [%r63+12];
	cvt.f64.f32 	%fd71, %f23;
	add.f64 	%fd72, %fd70, %fd71;
	ld.shared.f32 	%f24, [%r63+16];
	cvt.f64.f32 	%fd73, %f24;
	add.f64 	%fd74, %fd72, %fd73;
	ld.shared.f32 	%f25, [%r63+20];
	cvt.f64.f32 	%fd75, %f25;
	add.f64 	%fd76, %fd74, %fd75;
	ld.shared.f32 	%f26, [%r63+24];
	cvt.f64.f32 	%fd77, %f26;
	add.f64 	%fd78, %fd76, %fd77;
	ld.shared.f32 	%f27, [%r63+28];
	cvt.f64.f32 	%fd79, %f27;
	add.f64 	%fd101, %fd78, %fd79;
	add.s32 	%r78, %r78, 8;
$L__BB1_16:
	mov.u32 	%r64, %ntid.x;
	shr.u32 	%r65, %r64, 5;
	add.s32 	%r66, %r65, -1;
	and.b32  	%r67, %r66, 7;
	setp.eq.s32 	%p22, %r67, 0;
	@%p22 bra 	$L__BB1_23;
	setp.lt.u32 	%p23, %r3, 3;
	@%p23 bra 	$L__BB1_19;
	shl.b32 	%r68, %r78, 2;
	mov.u32 	%r69, s;
	add.s32 	%r70, %r69, %r68;
	ld.shared.f32 	%f28, [%r70];
	cvt.f64.f32 	%fd81, %f28;
	add.f64 	%fd82, %fd101, %fd81;
	ld.shared.f32 	%f29, [%r70+4];
	cvt.f64.f32 	%fd83, %f29;
	add.f64 	%fd84, %fd82, %fd83;
	ld.shared.f32 	%f30, [%r70+8];
	cvt.f64.f32 	%fd85, %f30;
	add.f64 	%fd86, %fd84, %fd85;
	ld.shared.f32 	%f31, [%r70+12];
	cvt.f64.f32 	%fd87, %f31;
	add.f64 	%fd101, %fd86, %fd87;
	add.s32 	%r78, %r78, 4;
$L__BB1_19:
	setp.eq.s32 	%p24, %r5, 0;
	@%p24 bra 	$L__BB1_23;
	setp.eq.s32 	%p25, %r5, 1;
	shl.b32 	%r71, %r78, 2;
	mov.u32 	%r72, s;
	add.s32 	%r19, %r72, %r71;
	ld.shared.f32 	%f32, [%r19];
	cvt.f64.f32 	%fd88, %f32;
	add.f64 	%fd101, %fd101, %fd88;
	@%p25 bra 	$L__BB1_23;
	setp.eq.s32 	%p26, %r5, 2;
	ld.shared.f32 	%f33, [%r19+4];
	cvt.f64.f32 	%fd89, %f33;
	add.f64 	%fd101, %fd101, %fd89;
	@%p26 bra 	$L__BB1_23;
	ld.shared.f32 	%f34, [%r19+8];
	cvt.f64.f32 	%fd90, %f34;
	add.f64 	%fd101, %fd101, %fd90;
$L__BB1_23:
	sqrt.rn.f64 	%fd91, %fd101;
	cvt.rn.f32.f64 	%f35, %fd91;
	st.shared.f32 	[s], %f35;
$L__BB1_24:
	setp.le.u64 	%p27, %rd15, %rd3;
	bar.sync 	0;
	@%p27 bra 	$L__BB1_27;
	mov.u64 	%rd33, %rd3;
$L__BB1_26:
	shl.b64 	%rd22, %rd31, 3;
	add.s64 	%rd23, %rd1, %rd22;
	ld.global.u64 	%rd24, [%rd23];
	shl.b64 	%rd25, %rd33, 2;
	add.s64 	%rd26, %rd24, %rd25;
	ld.f32 	%f36, [%rd26];
	ld.shared.f32 	%f37, [s];
	div.rn.f32 	%f38, %f36, %f37;
	add.s64 	%rd27, %rd5, %rd22;
	ld.global.u64 	%rd28, [%rd27];
	add.s64 	%rd29, %rd28, %rd25;
	st.f32 	[%rd29], %f38;
	add.s64 	%rd33, %rd33, %rd4;
	setp.lt.u64 	%p28, %rd33, %rd15;
	@%p28 bra 	$L__BB1_26;
$L__BB1_27:
	mov.u32 	%r73, %nctaid.x;
	cvt.u64.u32 	%rd30, %r73;
	add.s64 	%rd31, %rd31, %rd30;
	setp.lt.u64 	%p29, %rd31, %rd14;
	@%p29 bra 	$L__BB1_2;
$L__BB1_28:
	ret;

}
	// .globl	_Z23inflate_from_M_kernel_2mmmmmmPPfS0_
.visible .entry _Z23inflate_from_M_kernel_2mmmmmmPPfS0_(
	.param .u64 _Z23inflate_from_M_kernel_2mmmmmmPPfS0__param_0,
	.param .u64 _Z23inflate_from_M_kernel_2mmmmmmPPfS0__param_1,
	.param .u64 _Z23inflate_from_M_kernel_2mmmmmmPPfS0__param_2,
	.param .u64 _Z23inflate_from_M_kernel_2mmmmmmPPfS0__param_3,
	.param .u64 _Z23inflate_from_M_kernel_2mmmmmmPPfS0__param_4,
	.param .u64 _Z23inflate_from_M_kernel_2mmmmmmPPfS0__param_5,
	.param .u64 .ptr .align 1 _Z23inflate_from_M_kernel_2mmmmmmPPfS0__param_6,
	.param .u64 .ptr .align 1 _Z23inflate_from_M_kernel_2mmmmmmPPfS0__param_7
)
{
	.reg .pred 	%p<9>;
	.reg .b32 	%r<9>;
	.reg .b32 	%f<2>;
	.reg .b64 	%rd<64>;

	ld.param.u64 	%rd28, [_Z23inflate_from_M_kernel_2mmmmmmPPfS0__param_0];
	ld.param.u64 	%rd29, [_Z23inflate_from_M_kernel_2mmmmmmPPfS0__param_1];
	ld.param.u64 	%rd35, [_Z23inflate_from_M_kernel_2mmmmmmPPfS0__param_2];
	ld.param.u64 	%rd31, [_Z23inflate_from_M_kernel_2mmmmmmPPfS0__param_4];
	ld.param.u64 	%rd32, [_Z23inflate_from_M_kernel_2mmmmmmPPfS0__param_5];
	ld.param.u64 	%rd33, [_Z23inflate_from_M_kernel_2mmmmmmPPfS0__param_6];
	mov.u32 	%r1, %ctaid.x;
	cvt.u64.u32 	%rd36, %r1;
	mul.lo.s64 	%rd59, %rd31, %rd36;
	sub.s64 	%rd37, %rd35, %rd28;
	add.s64 	%rd2, %rd37, 1;
	setp.ge.u64 	%p1, %rd59, %rd2;
	@%p1 bra 	$L__BB2_12;
	ld.param.u64 	%rd56, [_Z23inflate_from_M_kernel_2mmmmmmPPfS0__param_4];
	mov.u32 	%r2, %ctaid.y;
	cvt.u64.u32 	%rd38, %r2;
	mul.lo.s64 	%rd3, %rd56, %rd38;
	sub.s64 	%rd39, %rd29, %rd28;
	add.s64 	%rd4, %rd39, 1;
	mov.u32 	%r3, %tid.x;
	cvt.u64.u32 	%rd5, %r3;
	mul.lo.s64 	%rd6, %rd32, %rd28;
	mov.u32 	%r4, %ntid.x;
	cvt.u64.u32 	%rd7, %r4;
	mov.u32 	%r5, %ntid.y;
	cvt.u64.u32 	%rd8, %r5;
	mov.u32 	%r6, %nctaid.y;
	cvt.u64.u32 	%rd40, %r6;
	mul.lo.s64 	%rd9, %rd56, %rd40;
	mul.wide.u32 	%rd10, %r4, 4;
	shl.b64 	%rd11, %rd32, 2;
	cvta.to.global.u64 	%rd12, %rd33;
	mov.u32 	%r7, %tid.y;
	mov.u32 	%r8, %nctaid.x;
$L__BB2_2:
	setp.ge.u64 	%p2, %rd3, %rd4;
	@%p2 bra 	$L__BB2_11;
	mov.u64 	%rd60, %rd3;
$L__BB2_4:
	cvt.u64.u32 	%rd61, %r7;
	setp.le.u64 	%p3, %rd28, %rd61;
	@%p3 bra 	$L__BB2_10;
	ld.param.u64 	%rd58, [_Z23inflate_from_M_kernel_2mmmmmmPPfS0__param_7];
	ld.param.u64 	%rd55, [_Z23inflate_from_M_kernel_2mmmmmmPPfS0__param_3];
	mad.lo.s64 	%rd41, %rd59, %rd55, %rd60;
	cvta.to.global.u64 	%rd42, %rd58;
	shl.b64 	%rd43, %rd41, 3;
	add.s64 	%rd16, %rd42, %rd43;
$L__BB2_6:
	setp.le.u64 	%p4, %rd6, %rd5;
	@%p4 bra 	$L__BB2_9;
	shl.b64 	%rd62, %rd5, 2;
	ld.global.u64 	%rd44, [%rd12];
	add.s64 	%rd45, %rd61, %rd59;
	mad.lo.s64 	%rd46, %rd45, %rd29, %rd60;
	mul.lo.s64 	%rd47, %rd6, %rd61;
	shl.b64 	%rd19, %rd47, 2;
	cvta.to.global.u64 	%rd48, %rd44;
	mad.lo.s64 	%rd20, %rd11, %rd46, %rd48;
	mov.u64 	%rd63, %rd5;
$L__BB2_8:
	add.s64 	%rd49, %rd20, %rd62;
	ld.global.f32 	%f1, [%rd49];
	ld.global.u64 	%rd50, [%rd16];
	cvta.to.global.u64 	%rd51, %rd50;
	add.s64 	%rd52, %rd51, %rd19;
	add.s64 	%rd53, %rd52, %rd62;
	st.global.f32 	[%rd53], %f1;
	add.s64 	%rd63, %rd63, %rd7;
	add.s64 	%rd62, %rd62, %rd10;
	setp.lt.u64 	%p5, %rd63, %rd6;
	@%p5 bra 	$L__BB2_8;
$L__BB2_9:
	add.s64 	%rd61, %rd61, %rd8;
	setp.lt.u64 	%p6, %rd61, %rd28;
	@%p6 bra 	$L__BB2_6;
$L__BB2_10:
	add.s64 	%rd60, %rd60, %rd9;
	setp.lt.u64 	%p7, %rd60, %rd4;
	@%p7 bra 	$L__BB2_4;
$L__BB2_11:
	ld.param.u64 	%rd57, [_Z23inflate_from_M_kernel_2mmmmmmPPfS0__param_4];
	cvt.u64.u32 	%rd54, %r8;
	mad.lo.s64 	%rd59, %rd57, %rd54, %rd59;
	setp.lt.u64 	%p8, %rd59, %rd2;
	@%p8 bra 	$L__BB2_2;
$L__BB2_12:
	ret;

}
	// .globl	_Z22inflate_and_max_kernelmmmmmmPPPfS0_
.visible .entry _Z22inflate_and_max_kernelmmmmmmPPPfS0_(
	.param .u64 _Z22inflate_and_max_kernelmmmmmmPPPfS0__param_0,
	.param .u64 _Z22inflate_and_max_kernelmmmmmmPPPfS0__param_1,
	.param .u64 _Z22inflate_and_max_kernelmmmmmmPPPfS0__param_2,
	.param .u64 _Z22inflate_and_max_kernelmmmmmmPPPfS0__param_3,
	.param .u64 _Z22inflate_and_max_kernelmmmmmmPPPfS0__param_4,
	.param .u64 _Z22inflate_and_max_kernelmmmmmmPPPfS0__param_5,
	.param .u64 .ptr .align 1 _Z22inflate_and_max_kernelmmmmmmPPPfS0__param_6,
	.param .u64 .ptr .align 1 _Z22inflate_and_max_kernelmmmmmmPPPfS0__param_7
)
{
	.reg .pred 	%p<61>;
	.reg .b32 	%r<67>;
	.reg .b32 	%f<100>;
	.reg .b64 	%rd<78>;

	ld.param.u64 	%rd36, [_Z22inflate_and_max_kernelmmmmmmPPPfS0__param_0];
	ld.param.u64 	%rd37, [_Z22inflate_and_max_kernelmmmmmmPPPfS0__param_1];
	ld.param.u64 	%rd38, [_Z22inflate_and_max_kernelmmmmmmPPPfS0__param_2];
	ld.param.u64 	%rd39, [_Z22inflate_and_max_kernelmmmmmmPPPfS0__param_3];
	ld.param.u64 	%rd41, [_Z22inflate_and_max_kernelmmmmmmPPPfS0__param_5];
	ld.param.u64 	%rd43, [_Z22inflate_and_max_kernelmmmmmmPPPfS0__param_7];
	mov.u32 	%r1, %ntid.x;
	mov.u32 	%r22, %ctaid.y;
	cvt.u64.u32 	%rd70, %r22;
	setp.le.u64 	%p1, %rd36, %rd70;
	@%p1 bra 	$L__BB3_43;
	mov.u32 	%r23, %tid.y;
	mov.u32 	%r24, %tid.x;
	mov.u32 	%r25, %ctaid.x;
	cvt.u64.u32 	%rd44, %r25;
	mul.lo.s64 	%rd2, %rd41, %rd44;
	sub.s64 	%rd45, %rd39, %rd37;
	add.s64 	%rd3, %rd45, 1;
	sub.s64 	%rd46, %rd38, %rd37;
	add.s64 	%rd4, %rd46, 1;
	cvt.u64.u32 	%rd5, %r23;
	cvt.u64.u32 	%rd6, %r24;
	cvt.u64.u32 	%rd7, %r1;
	mov.u32 	%r26, %ntid.y;
	cvt.u64.u32 	%rd8, %r26;
	shl.b32 	%r27, %r1, 8;
	sub.s32 	%r2, 8223, %r27;
	shl.b32 	%r28, %r23, 2;
	mov.u32 	%r29, s;
	add.s32 	%r3, %r29, %r28;
	mul.lo.s32 	%r30, %r23, %r1;
	or.b32  	%r4, %r30, %r24;
	mov.u32 	%r31, %nctaid.x;
	cvt.u64.u32 	%rd47, %r31;
	mul.lo.s64 	%rd9, %rd41, %rd47;
	mov.u32 	%r32, %nctaid.y;
	cvt.u64.u32 	%rd10, %r32;
	add.s32 	%r33, %r26, -1;
	add.s32 	%r5, %r26, -2;
	add.s32 	%r34, %r26, 15;
	and.b32  	%r35, %r34, 15;
	add.s32 	%r6, %r35, -1;
	add.s32 	%r36, %r26, 7;
	and.b32  	%r37, %r36, 7;
	add.s32 	%r7, %r37, -1;
	and.b32  	%r8, %r33, 15;
	and.b32  	%r9, %r33, -16;
	and.b32  	%r10, %r34, 7;
	and.b32  	%r11, %r36, 3;
	mul.wide.u32 	%rd11, %r1, 4;
	cvta.to.global.u64 	%rd12, %rd43;
$L__BB3_2:
	setp.ge.u64 	%p2, %rd2, %rd3;
	@%p2 bra 	$L__BB3_42;
	ld.param.u64 	%rd69, [_Z22inflate_and_max_kernelmmmmmmPPPfS0__param_6];
	cvta.to.global.u64 	%rd48, %rd69;
	shl.b64 	%rd49, %rd70, 3;
	add.s64 	%rd14, %rd48, %rd49;
	mov.u64 	%rd71, %rd2;
$L__BB3_4:
	setp.eq.s64 	%p3, %rd4, 0;
	@%p3 bra 	$L__BB3_41;
	ld.param.u64 	%rd68, [_Z22inflate_and_max_kernelmmmmmmPPPfS0__param_4];
	mul.lo.s64 	%rd16, %rd71, %rd68;
	mov.b64 	%rd72, 0;
$L__BB3_6:
	setp.le.u64 	%p4, %rd37, %rd5;
	mov.f32 	%f88, 0f00000000;
	@%p4 bra 	$L__BB3_12;
	ld.global.u64 	%rd51, [%rd14];
	cvta.to.global.u64 	%rd52, %rd51;
	ld.global.u64 	%rd53, [%rd52];
	cvta.to.global.u64 	%rd18, %rd53;
	add.s64 	%rd19, %rd6, %rd72;
	mov.f32 	%f88, 0f00000000;
	mov.u64 	%rd73, %rd5;
$L__BB3_8:
	setp.le.u64 	%p5, %rd37, %rd6;
	@%p5 bra 	$L__BB3_11;
	add.s64 	%rd54, %rd73, %rd71;
	mad.lo.s64 	%rd55, %rd54, %rd38, %rd19;
	shl.b64 	%rd56, %rd55, 2;
	add.s64 	%rd74, %rd18, %rd56;
	mov.u64 	%rd75, %rd6;
$L__BB3_10:
	ld.global.f32 	%f26, [%rd74];
	setp.gt.f32 	%p6, %f88, %f26;
	selp.f32 	%f88, %f88, %f26, %p6;
	add.s64 	%rd75, %rd75, %rd7;
	add.s64 	%rd74, %rd74, %rd11;
	setp.lt.u64 	%p7, %rd75, %rd37;
	@%p7 bra 	$L__BB3_10;
$L__BB3_11:
	add.s64 	%rd73, %rd73, %rd8;
	setp.lt.u64 	%p8, %rd73, %rd37;
	@%p8 bra 	$L__BB3_8;
$L__BB3_12:
	setp.lt.u32 	%p9, %r1, 2;
	bar.warp.sync 	-1;
	@%p9 bra 	$L__BB3_15;
	mov.u32 	%r62, %r1;
$L__BB3_14:
	shr.u32 	%r13, %r62, 1;
	mov.b32 	%r38, %f88;
	shfl.sync.down.b32	%r39|%p10, %r38, %r13, %r2, -1;
	mov.b32 	%f27, %r39;
	setp.gt.f32 	%p11, %f88, %f27;
	selp.f32 	%f88, %f88, %f27, %p11;
	setp.gt.u32 	%p12, %r62, 3;
	mov.u32 	%r62, %r13;
	@%p12 bra 	$L__BB3_14;
$L__BB3_15:
	cvt.u32.u64 	%r40, %rd6;
	setp.ne.s32 	%p13, %r40, 0;
	@%p13 bra 	$L__BB3_17;
	st.shared.f32 	[%r3], %f88;
$L__BB3_17:
	setp.ne.s32 	%p14, %r4, 0;
	bar.sync 	0;
	@%p14 bra 	$L__BB3_40;
	cvt.u32.u64 	%r41, %rd8;
	setp.lt.u32 	%p15, %r41, 2;
	ld.shared.f32 	%f99, [s];
	@%p15 bra 	$L__BB3_33;
	setp.lt.u32 	%p16, %r5, 15;
	mov.b32 	%r65, 1;
	@%p16 bra 	$L__BB3_22;
	mov.b32 	%r63, 1;
$L__BB3_21:
	.pragma "nounroll";
	shl.b32 	%r44, %r63, 2;
	mov.u32 	%r45, s;
	add.s32 	%r46, %r45, %r44;
	ld.shared.f32 	%f29, [%r46];
	setp.gt.f32 	%p17, %f99, %f29;
	selp.f32 	%f30, %f99, %f29, %p17;
	ld.shared.v2.f32 	{%f31, %f32}, [%r46+4];
	setp.gt.f32 	%p18, %f30, %f31;
	selp.f32 	%f33, %f30, %f31, %p18;
	setp.gt.f32 	%p19, %f33, %f32;
	selp.f32 	%f34, %f33, %f32, %p19;
	ld.shared.v4.f32 	{%f35, %f36, %f37, %f38}, [%r46+12];
	setp.gt.f32 	%p20, %f34, %f35;
	selp.f32 	%f39, %f34, %f35, %p20;
	setp.gt.f32 	%p21, %f39, %f36;
	selp.f32 	%f40, %f39, %f36, %p21;
	setp.gt.f32 	%p22, %f40, %f37;
	selp.f32 	%f41, %f40, %f37, %p22;
	setp.gt.f32 	%p23, %f41, %f38;
	selp.f32 	%f42, %f41, %f38, %p23;
	ld.shared.v4.f32 	{%f43, %f44, %f45, %f46}, [%r46+28];
	setp.gt.f32 	%p24, %f42, %f43;
	selp.f32 	%f47, %f42, %f43, %p24;
	setp.gt.f32 	%p25, %f47, %f44;
	selp.f32 	%f48, %f47, %f44, %p25;
	setp.gt.f32 	%p26, %f48, %f45;
	selp.f32 	%f49, %f48, %f45, %p26;
	setp.gt.f32 	%p27, %f49, %f46;
	selp.f32 	%f50, %f49, %f46, %p27;
	ld.shared.v4.f32 	{%f51, %f52, %f53, %f54}, [%r46+44];
	setp.gt.f32 	%p28, %f50, %f51;
	selp.f32 	%f55, %f50, %f51, %p28;
	setp.gt.f32 	%p29, %f55, %f52;
	selp.f32 	%f56, %f55, %f52, %p29;
	setp.gt.f32 	%p30, %f56, %f53;
	selp.f32 	%f57, %f56, %f53, %p30;
	setp.gt.f32 	%p31, %f57, %f54;
	selp.f32 	%f58, %f57, %f54, %p31;
	ld.shared.f32 	%f59, [%r46+60];
	setp.gt.f32 	%p32, %f58, %f59;
	selp.f32 	%f99, %f58, %f59, %p32;
	add.s32 	%r65, %r63, 16;
	add.s32 	%r47, %r63, 15;
	setp.ne.s32 	%p33, %r47, %r9;
	mov.u32 	%r63, %r65;
	@%p33 bra 	$L__BB3_21;
$L__BB3_22:
	setp.eq.s32 	%p34, %r8, 0;
	@%p34 bra 	$L__BB3_33;
	setp.lt.u32 	%p35, %r6, 7;
	@%p35 bra 	$L__BB3_25;
	shl.b32 	%r48, %r65, 2;
	mov.u32 	%r49, s;
	add.s32 	%r50, %r49, %r48;
	ld.shared.f32 	%f61, [%r50];
	setp.gt.f32 	%p36, %f99, %f61;
	selp.f32 	%f62, %f99, %f61, %p36;
	ld.shared.f32 	%f63, [%r50+4];
	setp.gt.f32 	%p37, %f62, %f63;
	selp.f32 	%f64, %f62, %f63, %p37;
	ld.shared.f32 	%f65, [%r50+8];
	setp.gt.f32 	%p38, %f64, %f65;
	selp.f32 	%f66, %f64, %f65, %p38;
	ld.shared.f32 	%f67, [%r50+12];
	setp.gt.f32 	%p39, %f66, %f67;
	selp.f32 	%f68, %f66, %f67, %p39;
	ld.shared.f32 	%f69, [%r50+16];
	setp.gt.f32 	%p40, %f68, %f69;
	selp.f32 	%f70, %f68, %f69, %p40;
	ld.shared.f32 	%f71, [%r50+20];
	setp.gt.f32 	%p41, %f70, %f71;
	selp.f32 	%f72, %f70, %f71, %p41;
	ld.shared.f32 	%f73, [%r50+24];
	setp.gt.f32 	%p42, %f72, %f73;
	selp.f32 	%f74, %f72, %f73, %p42;
	ld.shared.f32 	%f75, [%r50+28];
	setp.gt.f32 	%p43, %f74, %f75;
	selp.f32 	%f99, %f74, %f75, %p43;
	add.s32 	%r65, %r65, 8;
$L__BB3_25:
	setp.eq.s32 	%p44, %r10, 0;
	@%p44 bra 	$L__BB3_33;
	setp.lt.u32 	%p45, %r7, 3;
	@%p45 bra 	$L__BB3_28;
	shl.b32 	%r51, %r65, 2;
	mov.u32 	%r52, s;
	add.s32 	%r53, %r52, %r51;
	ld.shared.f32 	%f77, [%r53];
	setp.gt.f32 	%p46, %f99, %f77;
	selp.f32 	%f78, %f99, %f77, %p46;
	ld.shared.f32 	%f79, [%r53+4];
	setp.gt.f32 	%p47, %f78, %f79;
	selp.f32 	%f80, %f78, %f79, %p47;
	ld.shared.f32 	%f81, [%r53+8];
	setp.gt.f32 	%p48, %f80, %f81;
	selp.f32 	%f82, %f80, %f81, %p48;
	ld.shared.f32 	%f83, [%r53+12];
	setp.gt.f32 	%p49, %f82, %f83;
	selp.f32 	%f99, %f82, %f83, %p49;
	add.s32 	%r65, %r65, 4;
$L__BB3_28:
	setp.eq.s32 	%p50, %r11, 0;
	@%p50 bra 	$L__BB3_33;
	setp.eq.s32 	%p51, %r11, 1;
	shl.b32 	%r54, %r65, 2;
	mov.u32 	%r55, s;
	add.s32 	%r21, %r55, %r54;
	ld.shared.f32 	%f84, [%r21];
	setp.gt.f32 	%p52, %f99, %f84;
	selp.f32 	%f99, %f99, %f84, %p52;
	@%p51 bra 	$L__BB3_33;
	setp.eq.s32 	%p53, %r11, 2;
	ld.shared.f32 	%f85, [%r21+4];
	setp.gt.f32 	%p54, %f99, %f85;
	selp.f32 	%f99, %f99, %f85, %p54;
	@%p53 bra 	$L__BB3_33;
	ld.shared.f32 	%f22, [%r21+8];
	setp.gt.f32 	%p55, %f99, %f22;
	@%p55 bra 	$L__BB3_33;
	mov.f32 	%f99, %f22;
$L__BB3_33:
	or.b64  	%rd57, %rd16, %rd41;
	and.b64  	%rd58, %rd57, -4294967296;
	setp.ne.s64 	%p56, %rd58, 0;
	@%p56 bra 	$L__BB3_35;
	cvt.u32.u64 	%r56, %rd41;
	cvt.u32.u64 	%r57, %rd16;
	div.u32 	%r58, %r57, %r56;
	cvt.u64.u32 	%rd76, %r58;
	bra.uni 	$L__BB3_36;
$L__BB3_35:
	div.u64 	%rd76, %rd16, %rd41;
$L__BB3_36:
	or.b64  	%rd59, %rd72, %rd41;
	and.b64  	%rd60, %rd59, -4294967296;
	setp.ne.s64 	%p57, %rd60, 0;
	@%p57 bra 	$L__BB3_38;
	cvt.u32.u64 	%r59, %rd41;
	cvt.u32.u64 	%r60, %rd72;
	div.u32 	%r61, %r60, %r59;
	cvt.u64.u32 	%rd77, %r61;
	bra.uni 	$L__BB3_39;
$L__BB3_38:
	div.u64 	%rd77, %rd72, %rd41;
$L__BB3_39:
	add.s64 	%rd61, %rd77, %rd76;
	shl.b64 	%rd62, %rd61, 3;
	add.s64 	%rd63, %rd12, %rd62;
	ld.global.u64 	%rd64, [%rd63];
	cvta.to.global.u64 	%rd65, %rd64;
	shl.b64 	%rd66, %rd70, 2;
	add.s64 	%rd67, %rd65, %rd66;
	st.global.f32 	[%rd67], %f99;
$L__BB3_40:
	bar.sync 	0;
	add.s64 	%rd72, %rd72, %rd41;
	setp.lt.u64 	%p58, %rd72, %rd4;
	@%p58 bra 	$L__BB3_6;
$L__BB3_41:
	add.s64 	%rd71, %rd71, %rd9;
	setp.lt.u64 	%p59, %rd71, %rd3;
	@%p59 bra 	$L__BB3_4;
$L__BB3_42:
	add.s64 	%rd70, %rd70, %rd10;
	setp.lt.u64 	%p60, %rd70, %rd36;
	@%p60 bra 	$L__BB3_2;
$L__BB3_43:
	ret;

}
	// .globl	_Z38update_DATA_MAX_VAL_PER_CHANNEL_kernelmmmPPfPPmPS0_
.visible .entry _Z38update_DATA_MAX_VAL_PER_CHANNEL_kernelmmmPPfPPmPS0_(
	.param .u64 _Z38update_DATA_MAX_VAL_PER_CHANNEL_kernelmmmPPfPPmPS0__param_0,
	.param .u64 _Z38update_DATA_MAX_VAL_PER_CHANNEL_kernelmmmPPfPPmPS0__param_1,
	.param .u64 _Z38update_DATA_MAX_VAL_PER_CHANNEL_kernelmmmPPfPPmPS0__param_2,
	.param .u64 .ptr .align 1 _Z38update_DATA_MAX_VAL_PER_CHANNEL_kernelmmmPPfPPmPS0__param_3,
	.param .u64 .ptr .align 1 _Z38update_DATA_MAX_VAL_PER_CHANNEL_kernelmmmPPfPPmPS0__param_4,
	.param .u64 .ptr .align 1 _Z38update_DATA_MAX_VAL_PER_CHANNEL_kernelmmmPPfPPmPS0__param_5
)
{
	.reg .pred 	%p<6>;
	.reg .b32 	%r<10>;
	.reg .b32 	%f<2>;
	.reg .b64 	%rd<54>;

	ld.param.u64 	%rd24, [_Z38update_DATA_MAX_VAL_PER_CHANNEL_kernelmmmPPfPPmPS0__param_0];
	ld.param.u64 	%rd19, [_Z38update_DATA_MAX_VAL_PER_CHANNEL_kernelmmmPPfPPmPS0__param_1];
	ld.param.u64 	%rd20, [_Z38update_DATA_MAX_VAL_PER_CHANNEL_kernelmmmPPfPPmPS0__param_2];
	ld.param.u64 	%rd21, [_Z38update_DATA_MAX_VAL_PER_CHANNEL_kernelmmmPPfPPmPS0__param_3];
	ld.param.u64 	%rd22, [_Z38update_DATA_MAX_VAL_PER_CHANNEL_kernelmmmPPfPPmPS0__param_4];
	ld.param.u64 	%rd23, [_Z38update_DATA_MAX_VAL_PER_CHANNEL_kernelmmmPPfPPmPS0__param_5];
	mov.u32 	%r1, %ctaid.x;
	cvt.u64.u32 	%rd50, %r1;
	mul.lo.s64 	%rd2, %rd19, %rd24;
	setp.le.u64 	%p1, %rd2, %rd50;
	@%p1 bra 	$L__BB4_9;
	mov.u32 	%r2, %tid.x;
	cvt.u64.u32 	%rd3, %r2;
	mov.u32 	%r3, %ntid.x;
	cvt.u64.u32 	%rd4, %r3;
	mov.u32 	%r4, %nctaid.x;
	cvt.u64.u32 	%rd5, %r4;
	cvta.to.global.u64 	%rd6, %rd21;
	cvta.to.global.u64 	%rd7, %rd22;
	cvta.to.global.u64 	%rd8, %rd23;
	cvt.u32.u64 	%r5, %rd19;
$L__BB4_2:
	or.b64  	%rd25, %rd50, %rd19;
	and.b64  	%rd26, %rd25, -4294967296;
	setp.ne.s64 	%p2, %rd26, 0;
	@%p2 bra 	$L__BB4_4;
	cvt.u32.u64 	%r6, %rd50;
	div.u32 	%r7, %r6, %r5;
	mul.lo.s32 	%r8, %r7, %r5;
	sub.s32 	%r9, %r6, %r8;
	cvt.u64.u32 	%rd51, %r7;
	cvt.u64.u32 	%rd52, %r9;
	bra.uni 	$L__BB4_5;
$L__BB4_4:
	div.u64 	%rd51, %rd50, %rd19;
	mul.lo.s64 	%rd27, %rd51, %rd19;
	sub.s64 	%rd52, %rd50, %rd27;
$L__BB4_5:
	setp.le.u64 	%p3, %rd20, %rd3;
	@%p3 bra 	$L__BB4_8;
	shl.b64 	%rd44, %rd51, 3;
	shl.b64 	%rd48, %rd52, 2;
	mov.u64 	%rd53, %rd3;
$L__BB4_7:
	shl.b64 	%rd28, %rd50, 3;
	add.s64 	%rd29, %rd6, %rd28;
	ld.global.u64 	%rd30, [%rd29];
	cvta.to.global.u64 	%rd31, %rd30;
	shl.b64 	%rd32, %rd53, 2;
	add.s64 	%rd33, %rd31, %rd32;
	ld.global.f32 	%f1, [%rd33];
	add.s64 	%rd34, %rd7, %rd28;
	ld.global.u64 	%rd35, [%rd34];
	cvta.to.global.u64 	%rd36, %rd35;
	shl.b64 	%rd37, %rd53, 3;
	add.s64 	%rd38, %rd36, %rd37;
	ld.global.u64 	%rd39, [%rd38];
	shl.b64 	%rd40, %rd39, 3;
	add.s64 	%rd41, %rd8, %rd40;
	ld.global.u64 	%rd42, [%rd41];
	cvta.to.global.u64 	%rd43, %rd42;
	add.s64 	%rd45, %rd43, %rd44;
	ld.global.u64 	%rd46, [%rd45];
	cvta.to.global.u64 	%rd47, %rd46;
	add.s64 	%rd49, %rd47, %rd48;
	st.global.f32 	[%rd49], %f1;
	add.s64 	%rd53, %rd53, %rd4;
	setp.lt.u64 	%p4, %rd53, %rd20;
	@%p4 bra 	$L__BB4_7;
$L__BB4_8:
	add.s64 	%rd50, %rd50, %rd5;
	setp.lt.u64 	%p5, %rd50, %rd2;
	@%p5 bra 	$L__BB4_2;
$L__BB4_9:
	ret;

}
	// .globl	_Z36zero_DATA_MAX_VAL_PER_CHANNEL_kernelmmmPPfPPmPS0_
.visible .entry _Z36zero_DATA_MAX_VAL_PER_CHANNEL_kernelmmmPPfPPmPS0_(
	.param .u64 _Z36zero_DATA_MAX_VAL_PER_CHANNEL_kernelmmmPPfPPmPS0__param_0,
	.param .u64 _Z36zero_DATA_MAX_VAL_PER_CHANNEL_kernelmmmPPfPPmPS0__param_1,
	.param .u64 _Z36zero_DATA_MAX_VAL_PER_CHANNEL_kernelmmmPPfPPmPS0__param_2,
	.param .u64 .ptr .align 1 _Z36zero_DATA_MAX_VAL_PER_CHANNEL_kernelmmmPPfPPmPS0__param_3,
	.param .u64 .ptr .align 1 _Z36zero_DATA_MAX_VAL_PER_CHANNEL_kernelmmmPPfPPmPS0__param_4,
	.param .u64 .ptr .align 1 _Z36zero_DATA_MAX_VAL_PER_CHANNEL_kernelmmmPPfPPmPS0__param_5
)
{
	.reg .pred 	%p<6>;
	.reg .b32 	%r<11>;
	.reg .b64 	%rd<47>;

	ld.param.u64 	%rd23, [_Z36zero_DATA_MAX_VAL_PER_CHANNEL_kernelmmmPPfPPmPS0__param_0];
	ld.param.u64 	%rd19, [_Z36zero_DATA_MAX_VAL_PER_CHANNEL_kernelmmmPPfPPmPS0__param_1];
	ld.param.u64 	%rd20, [_Z36zero_DATA_MAX_VAL_PER_CHANNEL_kernelmmmPPfPPmPS0__param_2];
	ld.param.u64 	%rd21, [_Z36zero_DATA_MAX_VAL_PER_CHANNEL_kernelmmmPPfPPmPS0__param_4];
	ld.param.u64 	%rd22, [_Z36zero_DATA_MAX_VAL_PER_CHANNEL_kernelmmmPPfPPmPS0__param_5];
	mov.u32 	%r1, %ctaid.x;
	cvt.u64.u32 	%rd43, %r1;
	mul.lo.s64 	%rd2, %rd19, %rd23;
	setp.le.u64 	%p1, %rd2, %rd43;
	@%p1 bra 	$L__BB5_9;
	mov.u32 	%r2, %tid.x;
	cvt.u64.u32 	%rd3, %r2;
	mov.u32 	%r3, %ntid.x;
	cvt.u64.u32 	%rd4, %r3;
	mov.u32 	%r4, %nctaid.x;
	cvt.u64.u32 	%rd5, %r4;
	cvta.to.global.u64 	%rd6, %rd21;
	cvta.to.global.u64 	%rd7, %rd22;
	cvt.u32.u64 	%r5, %rd19;
$L__BB5_2:
	or.b64  	%rd24, %rd43, %rd19;
	and.b64  	%rd25, %rd24, -4294967296;
	setp.ne.s64 	%p2, %rd25, 0;
	@%p2 bra 	$L__BB5_4;
	cvt.u32.u64 	%r6, %rd43;
	div.u32 	%r7, %r6, %r5;
	mul.lo.s32 	%r8, %r7, %r5;
	sub.s32 	%r9, %r6, %r8;
	cvt.u64.u32 	%rd44, %r7;
	cvt.u64.u32 	%rd45, %r9;
	bra.uni 	$L__BB5_5;
$L__BB5_4:
	div.u64 	%rd44, %rd43, %rd19;
	mul.lo.s64 	%rd26, %rd44, %rd19;
	sub.s64 	%rd45, %rd43, %rd26;
$L__BB5_5:
	setp.le.u64 	%p3, %rd20, %rd3;
	@%p3 bra 	$L__BB5_8;
	shl.b64 	%rd27, %rd43, 3;
	add.s64 	%rd15, %rd6, %rd27;
	shl.b64 	%rd37, %rd44, 3;
	shl.b64 	%rd41, %rd45, 2;
	mov.u64 	%rd46, %rd3;
$L__BB5_7:
	ld.global.u64 	%rd28, [%rd15];
	cvta.to.global.u64 	%rd29, %rd28;
	shl.b64 	%rd30, %rd46, 3;
	add.s64 	%rd31, %rd29, %rd30;
	ld.global.u64 	%rd32, [%rd31];
	shl.b64 	%rd33, %rd32, 3;
	add.s64 	%rd34, %rd7, %rd33;
	ld.global.u64 	%rd35, [%rd34];
	cvta.to.global.u64 	%rd36, %rd35;
	add.s64 	%rd38, %rd36, %rd37;
	ld.global.u64 	%rd39, [%rd38];
	cvta.to.global.u64 	%rd40, %rd39;
	add.s64 	%rd42, %rd40, %rd41;
	mov.b32 	%r10, 0;
	st.global.u32 	[%rd42], %r10;
	add.s64 	%rd46, %rd46, %rd4;
	setp.lt.u64 	%p4, %rd46, %rd20;
	@%p4 bra 	$L__BB5_7;
$L__BB5_8:
	add.s64 	%rd43, %rd43, %rd5;
	setp.lt.u64 	%p5, %rd43, %rd2;
	@%p5 bra 	$L__BB5_2;
$L__BB5_9:
	ret;

}
	// .globl	_Z11fill_kernelIfmfEvT0_PT_T1_
.visible .entry _Z11fill_kernelIfmfEvT0_PT_T1_(
	.param .u64 _Z11fill_kernelIfmfEvT0_PT_T1__param_0,
	.param .u64 .ptr .align 1 _Z11fill_kernelIfmfEvT0_PT_T1__param_1,
	.param .f32 _Z11fill_kernelIfmfEvT0_PT_T1__param_2
)
{
	.reg .pred 	%p<3>;
	.reg .b32 	%r<7>;
	.reg .b32 	%f<2>;
	.reg .b64 	%rd<11>;

	ld.param.u64 	%rd6, [_Z11fill_kernelIfmfEvT0_PT_T1__param_0];
	ld.param.u64 	%rd7, [_Z11fill_kernelIfmfEvT0_PT_T1__param_1];
	ld.param.f32 	%f1, [_Z11fill_kernelIfmfEvT0_PT_T1__param_2];
	mov.u32 	%r2, %tid.x;
	mov.u32 	%r3, %ctaid.x;
	mov.u32 	%r1, %ntid.x;
	mad.lo.s32 	%r4, %r3, %r1, %r2;
	cvt.u64.u32 	%rd10, %r4;
	setp.le.u64 	%p1, %rd6, %rd10;
	@%p1 bra 	$L__BB6_3;
	mov.u32 	%r5, %nctaid.x;
	mul.lo.s32 	%r6, %r1, %r5;
	cvt.u64.u32 	%rd2, %r6;
	cvta.to.global.u64 	%rd3, %rd7;
$L__BB6_2:
	shl.b64 	%rd8, %rd10, 2;
	add.s64 	%rd9, %rd3, %rd8;
	st.global.f32 	[%rd9], %f1;
	add.s64 	%rd10, %rd10, %rd2;
	setp.lt.u64 	%p2, %rd10, %rd6;
	@%p2 bra 	$L__BB6_2;
$L__BB6_3:
	ret;

}
	// .globl	_Z11fill_kernelImmfEvT0_PT_T1_
.visible .entry _Z11fill_kernelImmfEvT0_PT_T1_(
	.param .u64 _Z11fill_kernelImmfEvT0_PT_T1__param_0,
	.param .u64 .ptr .align 1 _Z11fill_kernelImmfEvT0_PT_T1__param_1,
	.param .f32 _Z11fill_kernelImmfEvT0_PT_T1__param_2
)
{
	.reg .pred 	%p<3>;
	.reg .b32 	%r<7>;
	.reg .b32 	%f<2>;
	.reg .b64 	%rd<12>;

	ld.param.u64 	%rd7, [_Z11fill_kernelImmfEvT0_PT_T1__param_0];
	ld.param.u64 	%rd8, [_Z11fill_kernelImmfEvT0_PT_T1__param_1];
	ld.param.f32 	%f1, [_Z11fill_kernelImmfEvT0_PT_T1__param_2];
	mov.u32 	%r2, %tid.x;
	mov.u32 	%r3, %ctaid.x;
	mov.u32 	%r1, %ntid.x;
	mad.lo.s32 	%r4, %r3, %r1, %r2;
	cvt.u64.u32 	%rd11, %r4;
	setp.le.u64 	%p1, %rd7, %rd11;
	@%p1 bra 	$L__BB7_3;
	cvt.rzi.u64.f32 	%rd2, %f1;
	mov.u32 	%r5, %nctaid.x;
	mul.lo.s32 	%r6, %r1, %r5;
	cvt.u64.u32 	%rd3, %r6;
	cvta.to.global.u64 	%rd4, %rd8;
$L__BB7_2:
	shl.b64 	%rd9, %rd11, 3;
	add.s64 	%rd10, %rd4, %rd9;
	st.global.u64 	[%rd10], %rd2;
	add.s64 	%rd11, %rd11, %rd3;
	setp.lt.u64 	%p2, %rd11, %rd7;
	@%p2 bra 	$L__BB7_2;
$L__BB7_3:
	ret;

}
	// .globl	_Z11fill_kernelIimiEvT0_PT_T1_
.visible .entry _Z11fill_kernelIimiEvT0_PT_T1_(
	.param .u64 _Z11fill_kernelIimiEvT0_PT_T1__param_0,
	.param .u64 .ptr .align 1 _Z11fill_kernelIimiEvT0_PT_T1__param_1,
	.param .u32 _Z11fill_kernelIimiEvT0_PT_T1__param_2
)
{
	.reg .pred 	%p<3>;
	.reg .b32 	%r<8>;
	.reg .b64 	%rd<11>;

	ld.param.u64 	%rd6, [_Z11fill_kernelIimiEvT0_PT_T1__param_0];
	ld.param.u64 	%rd7, [_Z11fill_kernelIimiEvT0_PT_T1__param_1];
	ld.param.u32 	%r2, [_Z11fill_kernelIimiEvT0_PT_T1__param_2];
	mov.u32 	%r3, %tid.x;
	mov.u32 	%r4, %ctaid.x;
	mov.u32 	%r1, %ntid.x;
	mad.lo.s32 	%r5, %r4, %r1, %r3;
	cvt.u64.u32 	%rd10, %r5;
	setp.le.u64 	%p1, %rd6, %rd10;
	@%p1 bra 	$L__BB8_3;
	mov.u32 	%r6, %nctaid.x;
	mul.lo.s32 	%r7, %r1, %r6;
	cvt.u64.u32 	%rd2, %r7;
	cvta.to.global.u64 	%rd3, %rd7;
$L__BB8_2:
	shl.b64 	%rd8, %rd10, 2;
	add.s64 	%rd9, %rd3, %rd8;
	st.global.u32 	[%rd9], %r2;
	add.s64 	%rd10, %rd10, %rd2;
	setp.lt.u64 	%p2, %rd10, %rd6;
	@%p2 bra 	$L__BB8_2;
$L__BB8_3:
	ret;

}


// ===== COMPILED SASS (sm_100) =====

	.target	sm_100

	.elftype	@"ET_EXEC"


//--------------------- .note.nv.tkinfo           --------------------------
	.section	.note.nv.tkinfo,"",@"SHT_NOTE"
	.sectionflags	@"SHF_NOTE_NV_TKINFO"
	.tkinfo
        /*0018*/ 	.word	0x00000002
        /*0030*/ 	.string	""
        /*0030*/ 	.string	"ptxas"
        /*0030*/ 	.string	"Cuda compilation tools, release 13.0, V13.0.88"
        /*0030*/ 	.string	"Build cuda_13.0.r13.0/compiler.36424714_0"
        /*0030*/ 	.string	"-arch sm_100 -m 64 "



//--------------------- .note.nv.cuinfo           --------------------------
	.section	.note.nv.cuinfo,"",@"SHT_NOTE"
	.sectionflags	@"SHF_NOTE_NV_CUINFO"
        /*0018*/ 	.short	0x0002
        /*001a*/ 	.short	0x0064
        /*001c*/ 	.short	0x0082
	.zero		2


//--------------------- .nv.info                  --------------------------
	.section	.nv.info,"",@"SHT_CUDA_INFO"
	.align	4


	//----- nvinfo : EIATTR_REGCOUNT
	.align		4
        /*0000*/ 	.byte	0x04, 0x2f
        /*0002*/ 	.short	(.L_1 - .L_0)
	.align		4
.L_0:
        /*0004*/ 	.word	index@(_Z17conv_TOP_K_kernelmmPPfmS0_mPPmS0_Pd)
        /*0008*/ 	.word	0x0000001e


	//----- nvinfo : EIATTR_FRAME_SIZE
	.align		4
.L_1:
        /*000c*/ 	.byte	0x04, 0x11
        /*000e*/ 	.short	(.L_3 - .L_2)
	.align		4
.L_2:
        /*0010*/ 	.word	index@(_Z17conv_TOP_K_kernelmmPPfmS0_mPPmS0_Pd)
        /*0014*/ 	.word	0x00000000


	//----- nvinfo : EIATTR_REGCOUNT
	.align		4
.L_3:
        /*0018*/ 	.byte	0x04, 0x2f
        /*001a*/ 	.short	(.L_5 - .L_4)
	.align		4
.L_4:
        /*001c*/ 	.word	index@(_Z16normalize_kernelmmPPfS0_)
        /*0020*/ 	.word	0x00000020


	//----- nvinfo : EIATTR_FRAME_SIZE
	.align		4
.L_5:
        /*0024*/ 	.byte	0x04, 0x11
        /*0026*/ 	.short	(.L_7 - .L_6)
	.align		4
.L_6:
        /*0028*/ 	.word	index@($__internal_4_$__cuda_sm3x_div_rn_noftz_f32_slowpath)
        /*002c*/ 	.word	0x00000000


	//----- nvinfo : EIATTR_FRAME_SIZE
	.align		4
.L_7:
        /*0030*/ 	.byte	0x04, 0x11
        /*0032*/ 	.short	(.L_9 - .L_8)
	.align		4
.L_8:
        /*0034*/ 	.word	index@($__internal_3_$__cuda_sm20_dsqrt_rn_f64_mediumpath_v1)
        /*0038*/ 	.word	0x00000000


	//----- nvinfo : EIATTR_FRAME_SIZE
	.align		4
.L_9:
        /*003c*/ 	.byte	0x04, 0x11
        /*003e*/ 	.short	(.L_11 - .L_10)
	.align		4
.L_10:
        /*0040*/ 	.word	index@(_Z16normalize_kernelmmPPfS0_)
        /*0044*/ 	.word	0x00000000


	//----- nvinfo : EIATTR_REGCOUNT
	.align		4
.L_11:
        /*0048*/ 	.byte	0x04, 0x2f
        /*004a*/ 	.short	(.L_13 - .L_12)
	.align		4
.L_12:
        /*004c*/ 	.word	index@(_Z23inflate_from_M_kernel_2mmmmmmPPfS0_)
        /*0050*/ 	.word	0x0000001c


	//----- nvinfo : EIATTR_FRAME_SIZE
	.align		4
.L_13:
        /*0054*/ 	.byte	0x04, 0x11
        /*0056*/ 	.short	(.L_15 - .L_14)
	.align		4
.L_14:
        /*0058*/ 	.word	index@(_Z23inflate_from_M_kernel_2mmmmmmPPfS0_)
        /*005c*/ 	.word	0x00000000


	//----- nvinfo : EIATTR_REGCOUNT
	.align		4
.L_15:
        /*0060*/ 	.byte	0x04, 0x2f
        /*0062*/ 	.short	(.L_17 - .L_16)
	.align		4
.L_16:
        /*0064*/ 	.word	index@(_Z22inflate_and_max_kernelmmmmmmPPPfS0_)
        /*0068*/ 	.word	0x0000001f


	//----- nvinfo : EIATTR_FRAME_SIZE
	.align		4
.L_17:
        /*006c*/ 	.byte	0x04, 0x11
        /*006e*/ 	.short	(.L_19 - .L_18)
	.align		4
.L_18:
        /*0070*/ 	.word	index@($__internal_2_$__cuda_sm20_div_u64)
        /*0074*/ 	.word	0x00000000


	//----- nvinfo : EIATTR_FRAME_SIZE
	.align		4
.L_19:
        /*0078*/ 	.byte	0x04, 0x11
        /*007a*/ 	.short	(.L_21 - .L_20)
	.align		4
.L_20:
        /*007c*/ 	.word	index@(_Z22inflate_and_max_kernelmmmmmmPPPfS0_)
        /*0080*/ 	.word	0x00000000


	//----- nvinfo : EIATTR_REGCOUNT
	.align		4
.L_21:
        /*0084*/ 	.byte	0x04, 0x2f
        /*0086*/ 	.short	(.L_23 - .L_22)
	.align		4
.L_22:
        /*0088*/ 	.word	index@(_Z38update_DATA_MAX_VAL_PER_CHANNEL_kernelmmmPPfPPmPS0_)
        /*008c*/ 	.word	0x0000001a


	//----- nvinfo : EIATTR_FRAME_SIZE
	.align		4
.L_23:
        /*0090*/ 	.byte	0x04, 0x11
        /*0092*/ 	.short	(.L_25 - .L_24)
	.align		4
.L_24:
        /*0094*/ 	.word	index@($__internal_1_$__cuda_sm20_div_u64)
        /*0098*/ 	.word	0x00000000


	//----- nvinfo : EIATTR_FRAME_SIZE
	.align		4
.L_25:
        /*009c*/ 	.byte	0x04, 0x11
        /*009e*/ 	.short	(.L_27 - .L_26)
	.align		4
.L_26:
        /*00a0*/ 	.word	index@(_Z38update_DATA_MAX_VAL_PER_CHANNEL_kernelmmmPPfPPmPS0_)
        /*00a4*/ 	.word	0x00000000


	//----- nvinfo : EIATTR_REGCOUNT
	.align		4
.L_27:
        /*00a8*/ 	.byte	0x04, 0x2f
        /*00aa*/ 	.short	(.L_29 - .L_28)
	.align		4
.L_28:
        /*00ac*/ 	.word	index@(_Z36zero_DATA_MAX_VAL_PER_CHANNEL_kernelmmmPPfPPmPS0_)
        /*00b0*/ 	.word	0x0000001a


	//----- nvinfo : EIATTR_FRAME_SIZE
	.align		4
.L_29:
        /*00b4*/ 	.byte	0x04, 0x11
        /*00b6*/ 	.short	(.L_31 - .L_30)
	.align		4
.L_30:
        /*00b8*/ 	.word	index@($__internal_0_$__cuda_sm20_div_u64)
        /*00bc*/ 	.word	0x00000000


	//----- nvinfo : EIATTR_FRAME_SIZE
	.align		4
.L_31:
        /*00c0*/ 	.byte	0x04, 0x11
        /*00c2*/ 	.short	(.L_33 - .L_32)
	.align		4
.L_32:
        /*00c4*/ 	.word	index@(_Z36zero_DATA_MAX_VAL_PER_CHANNEL_kernelmmmPPfPPmPS0_)
        /*00c8*/ 	.word	0x00000000


	//----- nvinfo : EIATTR_REGCOUNT
	.align		4
.L_33:
        /*00cc*/ 	.byte	0x04, 0x2f
        /*00ce*/ 	.short	(.L_35 - .L_34)
	.align		4
.L_34:
        /*00d0*/ 	.word	index@(_Z11fill_kernelIfmfEvT0_PT_T1_)
        /*00d4*/ 	.word	0x0000000a


	//----- nvinfo : EIATTR_FRAME_SIZE
	.align		4
.L_35:
        /*00d8*/ 	.byte	0x04, 0x11
        /*00da*/ 	.short	(.L_37 - .L_36)
	.align		4
.L_36:
        /*00dc*/ 	.word	index@(_Z11fill_kernelIfmfEvT0_PT_T1_)
        /*00e0*/ 	.word	0x00000000


	//----- nvinfo : EIATTR_REGCOUNT
	.align		4
.L_37:
        /*00e4*/ 	.byte	0x04, 0x2f
        /*00e6*/ 	.short	(.L_39 - .L_38)
	.align		4
.L_38:
        /*00e8*/ 	.word	index@(_Z11fill_kernelImmfEvT0_PT_T1_)
        /*00ec*/ 	.word	0x0000000a


	//----- nvinfo : EIATTR_FRAME_SIZE
	.align		4
.L_39:
        /*00f0*/ 	.byte	0x04, 0x11
        /*00f2*/ 	.short	(.L_41 - .L_40)
	.align		4
.L_40:
        /*00f4*/ 	.word	index@(_Z11fill_kernelImmfEvT0_PT_T1_)
        /*00f8*/ 	.word	0x00000000


	//----- nvinfo : EIATTR_REGCOUNT
	.align		4
.L_41:
        /*00fc*/ 	.byte	0x04, 0x2f
        /*00fe*/ 	.short	(.L_43 - .L_42)
	.align		4
.L_42:
        /*0100*/ 	.word	index@(_Z11fill_kernelIimiEvT0_PT_T1_)
        /*0104*/ 	.word	0x0000000a


	//----- nvinfo : EIATTR_FRAME_SIZE
	.align		4
.L_43:
        /*0108*/ 	.byte	0x04, 0x11
        /*010a*/ 	.short	(.L_45 - .L_44)
	.align		4
.L_44:
        /*010c*/ 	.word	index@(_Z11fill_kernelIimiEvT0_PT_T1_)
        /*0110*/ 	.word	0x00000000


	//----- nvinfo : EIATTR_MIN_STACK_SIZE
	.align		4
.L_45:
        /*0114*/ 	.byte	0x04, 0x12
        /*0116*/ 	.short	(.L_47 - .L_46)
	.align		4
.L_46:
        /*0118*/ 	.word	index@(_Z11fill_kernelIimiEvT0_PT_T1_)
        /*011c*/ 	.word	0x00000000


	//----- nvinfo : EIATTR_MIN_STACK_SIZE
	.align		4
.L_47:
        /*0120*/ 	.byte	0x04, 0x12
        /*0122*/ 	.short	(.L_49 - .L_48)
	.align		4
.L_48:
        /*0124*/ 	.word	index@(_Z11fill_kernelImmfEvT0_PT_T1_)
        /*0128*/ 	.word	0x00000000


	//----- nvinfo : EIATTR_MIN_STACK_SIZE
	.align		4
.L_49:
        /*012c*/ 	.byte	0x04, 0x12
        /*012e*/ 	.short	(.L_51 - .L_50)
	.align		4
.L_50:
        /*0130*/ 	.word	index@(_Z11fill_kernelIfmfEvT0_PT_T1_)
        /*0134*/ 	.word	0x00000000


	//----- nvinfo : EIATTR_MIN_STACK_SIZE
	.align		4
.L_51:
        /*0138*/ 	.byte	0x04, 0x12
        /*013a*/ 	.short	(.L_53 - .L_52)
	.align		4
.L_52:
        /*013c*/ 	.word	index@(_Z36zero_DATA_MAX_VAL_PER_CHANNEL_kernelmmmPPfPPmPS0_)
        /*0140*/ 	.word	0x00000000


	//----- nvinfo : EIATTR_MIN_STACK_SIZE
	.align		4
.L_53:
        /*0144*/ 	.byte	0x04, 0x12
        /*0146*/ 	.short	(.L_55 - .L_54)
	.align		4
.L_54:
        /*0148*/ 	.word	index@(_Z38update_DATA_MAX_VAL_PER_CHANNEL_kernelmmmPPfPPmPS0_)
        /*014c*/ 	.word	0x00000000


	//----- nvinfo : EIATTR_MIN_STACK_SIZE
	.align		4
.L_55:
        /*0150*/ 	.byte	0x04, 0x12
        /*0152*/ 	.short	(.L_57 - .L_56)
	.align		4
.L_56:
        /*0154*/ 	.word	index@(_Z22inflate_and_max_kernelmmmmmmPPPfS0_)
        /*0158*/ 	.word	0x00000000


	//----- nvinfo : EIATTR_MIN_STACK_SIZE
	.align		4
.L_57:
        /*015c*/ 	.byte	0x04, 0x12
        /*015e*/ 	.short	(.L_59 - .L_58)
	.align		4
.L_58:
        /*0160*/ 	.word	index@(_Z23inflate_from_M_kernel_2mmmmmmPPfS0_)
        /*0164*/ 	.word	0x00000000


	//----- nvinfo : EIATTR_MIN_STACK_SIZE
	.align		4
.L_59:
        /*0168*/ 	.byte	0x04, 0x12
        /*016a*/ 	.short	(.L_61 - .L_60)
	.align		4
.L_60:
        /*016c*/ 	.word	index@(_Z16normalize_kernelmmPPfS0_)
        /*0170*/ 	.word	0x00000000


	//----- nvinfo : EIATTR_MIN_STACK_SIZE
	.align		4
.L_61:
        /*0174*/ 	.byte	0x04, 0x12
        /*0176*/ 	.short	(.L_63 - .L_62)
	.align		4
.L_62:
        /*0178*/ 	.word	index@(_Z17conv_TOP_K_kernelmmPPfmS0_mPPmS0_Pd)
        /*017c*/ 	.word	0x00000000
.L_63:


//--------------------- .nv.compat                --------------------------
	.section	.nv.compat,"",@"SHT_CUDA_COMPAT_INFO"
	.align	4
        /*0000*/ 	.byte	0x02, 0x09, 0x00, 0x00, 0x02, 0x02, 0x01, 0x00, 0x02, 0x05, 0x05, 0x00, 0x03, 0x07, 0x01, 0x01
        /*0010*/ 	.byte	0x02, 0x03, 0x00, 0x00, 0x02, 0x06, 0x01, 0x00, 0x04, 0x0b, 0x08, 0x00, 0x01, 0x00, 0x00, 0x00
        /*0020*/ 	.byte	0x00, 0x00, 0x00, 0x00


//--------------------- .nv.info._Z11fill_kernelIimiEvT0_PT_T1_ --------------------------
	.section	.nv.info._Z11fill_kernelIimiEvT0_PT_T1_,"",@"SHT_CUDA_INFO"
	.sectionflags	@""
	.align	4


	//----- nvinfo : EIATTR_CUDA_API_VERSION
	.align		4
        /*0000*/ 	.byte	0x04, 0x37
        /*0002*/ 	.short	(.L_65 - .L_64)
.L_64:
        /*0004*/ 	.word	0x00000082


	//----- nvinfo : EIATTR_KPARAM_INFO
	.align		4
.L_65:
        /*0008*/ 	.byte	0x04, 0x17
        /*000a*/ 	.short	(.L_67 - .L_66)
.L_66:
        /*000c*/ 	.word	0x00000000
        /*0010*/ 	.short	0x0002
        /*0012*/ 	.short	0x0010
        /*0014*/ 	.byte	0x00, 0xf0, 0x11, 0x00


	//----- nvinfo : EIATTR_KPARAM_INFO
	.align		4
.L_67:
        /*0018*/ 	.byte	0x04, 0x17
        /*001a*/ 	.short	(.L_69 - .L_68)
.L_68:
        /*001c*/ 	.word	0x00000000
        /*0020*/ 	.short	0x0001
        /*0022*/ 	.short	0x0008
        /*0024*/ 	.byte	0x00, 0xf5, 0x21, 0x00


	//----- nvinfo : EIATTR_KPARAM_INFO
	.align		4
.L_69:
        /*0028*/ 	.byte	0x04, 0x17
        /*002a*/ 	.short	(.L_71 - .L_70)
.L_70:
        /*002c*/ 	.word	0x00000000
        /*0030*/ 	.short	0x0000
        /*0032*/ 	.short	0x0000
        /*0034*/ 	.byte	0x00, 0xf0, 0x21, 0x00


	//----- nvinfo : EIATTR_SPARSE_MMA_MASK
	.align		4
.L_71:
        /*0038*/ 	.byte	0x03, 0x50
        /*003a*/ 	.short	0x0000


	//----- nvinfo : EIATTR_MAXREG_COUNT
	.align		4
        /*003c*/ 	.byte	0x03, 0x1b
        /*003e*/ 	.short	0x00ff


	//----- nvinfo : EIATTR_MERCURY_ISA_VERSION
	.align		4
        /*0040*/ 	.byte	0x03, 0x5f
        /*0042*/ 	.short	0x0101


	//----- nvinfo : EIATTR_VRC_CTA_INIT_COUNT
	.align		4
        /*0044*/ 	.byte	0x02, 0x4a
	.zero		1
	.zero		1


	//----- nvinfo : EIATTR_EXIT_INSTR_OFFSETS
	.align		4
        /*0048*/ 	.byte	0x04, 0x1c
        /*004a*/ 	.short	(.L_73 - .L_72)


	//   ....[0]....
.L_72:
        /*004c*/ 	.word	0x00000080


	//   ....[1]....
        /*0050*/ 	.word	0x00000180


	//----- nvinfo : EIATTR_CRS_STACK_SIZE
	.align		4
.L_73:
        /*0054*/ 	.byte	0x04, 0x1e
        /*0056*/ 	.short	(.L_75 - .L_74)
.L_74:
        /*0058*/ 	.word	0x00000000


	//----- nvinfo : EIATTR_CBANK_PARAM_SIZE
	.align		4
.L_75:
        /*005c*/ 	.byte	0x03, 0x19
        /*005e*/ 	.short	0x0014


	//----- nvinfo : EIATTR_PARAM_CBANK
	.align		4
        /*0060*/ 	.byte	0x04, 0x0a
        /*0062*/ 	.short	(.L_77 - .L_76)
	.align		4
.L_76:
        /*0064*/ 	.word	index@(.nv.constant0._Z11fill_kernelIimiEvT0_PT_T1_)
        /*0068*/ 	.short	0x0380
        /*006a*/ 	.short	0x0014


	//----- nvinfo : EIATTR_SW_WAR
	.align		4
.L_77:
        /*006c*/ 	.byte	0x04, 0x36
        /*006e*/ 	.short	(.L_79 - .L_78)
.L_78:
        /*0070*/ 	.word	0x00000008
.L_79:


//--------------------- .nv.info._Z11fill_kernelImmfEvT0_PT_T1_ --------------------------
	.section	.nv.info._Z11fill_kernelImmfEvT0_PT_T1_,"",@"SHT_CUDA_INFO"
	.sectionflags	@""
	.align	4


	//----- nvinfo : EIATTR_CUDA_API_VERSION
	.align		4
        /*0000*/ 	.byte	0x04, 0x37
        /*0002*/ 	.short	(.L_81 - .L_80)
.L_80:
        /*0004*/ 	.word	0x00000082


	//----- nvinfo : EIATTR_KPARAM_INFO
	.align		4
.L_81:
        /*0008*/ 	.byte	0x04, 0x17
        /*000a*/ 	.short	(.L_83 - .L_82)
.L_82:
        /*000c*/ 	.word	0x00000000
        /*0010*/ 	.short	0x0002
        /*0012*/ 	.short	0x0010
        /*0014*/ 	.byte	0x00, 0xf0, 0x11, 0x00


	//----- nvinfo : EIATTR_KPARAM_INFO
	.align		4
.L_83:
        /*0018*/ 	.byte	0x04, 0x17
        /*001a*/ 	.short	(.L_85 - .L_84)
.L_84:
        /*001c*/ 	.word	0x00000000
        /*0020*/ 	.short	0x0001
        /*0022*/ 	.short	0x0008
        /*0024*/ 	.byte	0x00, 0xf5, 0x21, 0x00


	//----- nvinfo : EIATTR_KPARAM_INFO
	.align		4
.L_85:
        /*0028*/ 	.byte	0x04, 0x17
        /*002a*/ 	.short	(.L_87 - .L_86)
.L_86:
        /*002c*/ 	.word	0x00000000
        /*0030*/ 	.short	0x0000
        /*0032*/ 	.short	0x0000
        /*0034*/ 	.byte	0x00, 0xf0, 0x21, 0x00


	//----- nvinfo : EIATTR_SPARSE_MMA_MASK
	.align		4
.L_87:
        /*0038*/ 	.byte	0x03, 0x50
        /*003a*/ 	.short	0x0000


	//----- nvinfo : EIATTR_MAXREG_COUNT
	.align		4
        /*003c*/ 	.byte	0x03, 0x1b
        /*003e*/ 	.short	0x00ff


	//----- nvinfo : EIATTR_MERCURY_ISA_VERSION
	.align		4
        /*0040*/ 	.byte	0x03, 0x5f
        /*0042*/ 	.short	0x0101


	//----- nvinfo : EIATTR_VRC_CTA_INIT_COUNT
	.align		4
        /*0044*/ 	.byte	0x02, 0x4a
	.zero		1
	.zero		1


	//----- nvinfo : EIATTR_EXIT_INSTR_OFFSETS
	.align		4
        /*0048*/ 	.byte	0x04, 0x1c
        /*004a*/ 	.short	(.L_89 - .L_88)


	//   ....[0]....
.L_88:
        /*004c*/ 	.word	0x00000080


	//   ....[1]....
        /*0050*/ 	.word	0x00000190


	//----- nvinfo : EIATTR_CRS_STACK_SIZE
	.align		4
.L_89:
        /*0054*/ 	.byte	0x04, 0x1e
        /*0056*/ 	.short	(.L_91 - .L_90)
.L_90:
        /*0058*/ 	.word	0x00000000


	//----- nvinfo : EIATTR_CBANK_PARAM_SIZE
	.align		4
.L_91:
        /*005c*/ 	.byte	0x03, 0x19
        /*005e*/ 	.short	0x0014


	//----- nvinfo : EIATTR_PARAM_CBANK
	.align		4
        /*0060*/ 	.byte	0x04, 0x0a
        /*0062*/ 	.short	(.L_93 - .L_92)
	.align		4
.L_92:
        /*0064*/ 	.word	index@(.nv.constant0._Z11fill_kernelImmfEvT0_PT_T1_)
        /*0068*/ 	.short	0x0380
        /*006a*/ 	.short	0x0014


	//----- nvinfo : EIATTR_SW_WAR
	.align		4
.L_93:
        /*006c*/ 	.byte	0x04, 0x36
        /*006e*/ 	.short	(.L_95 - .L_94)
.L_94:
        /*0070*/ 	.word	0x00000008
.L_95:


//--------------------- .nv.info._Z11fill_kernelIfmfEvT0_PT_T1_ --------------------------
	.section	.nv.info._Z11fill_kernelIfmfEvT0_PT_T1_,"",@"SHT_CUDA_INFO"
	.sectionflags	@""
	.align	4


	//----- nvinfo : EIATTR_CUDA_API_VERSION
	.align		4
        /*0000*/ 	.byte	0x04, 0x37
        /*0002*/ 	.short	(.L_97 - .L_96)
.L_96:
        /*0004*/ 	.word	0x00000082


	//----- nvinfo : EIATTR_KPARAM_INFO
	.align		4
.L_97:
        /*0008*/ 	.byte	0x04, 0x17
        /*000a*/ 	.short	(.L_99 - .L_98)
.L_98:
        /*000c*/ 	.word	0x00000000
        /*0010*/ 	.short	0x0002
        /*0012*/ 	.short	0x0010
        /*0014*/ 	.byte	0x00, 0xf0, 0x11, 0x00


	//----- nvinfo : EIATTR_KPARAM_INFO
	.align		4
.L_99:
        /*0018*/ 	.byte	0x04, 0x17
        /*001a*/ 	.short	(.L_101 - .L_100)
.L_100:
        /*001c*/ 	.word	0x00000000
        /*0020*/ 	.short	0x0001
        /*0022*/ 	.short	0x0008
        /*0024*/ 	.byte	0x00, 0xf5, 0x21, 0x00


	//----- nvinfo : EIATTR_KPARAM_INFO
	.align		4
.L_101:
        /*0028*/ 	.byte	0x04, 0x17
        /*002a*/ 	.short	(.L_103 - .L_102)
.L_102:
        /*002c*/ 	.word	0x00000000
        /*0030*/ 	.short	0x0000
        /*0032*/ 	.short	0x0000
        /*0034*/ 	.byte	0x00, 0xf0, 0x21, 0x00


	//----- nvinfo : EIATTR_SPARSE_MMA_MASK
	.align		4
.L_103:
        /*0038*/ 	.byte	0x03, 0x50
        /*003a*/ 	.short	0x0000


	//----- nvinfo : EIATTR_MAXREG_COUNT
	.align		4
        /*003c*/ 	.byte	0x03, 0x1b
        /*003e*/ 	.short	0x00ff


	//----- nvinfo : EIATTR_MERCURY_ISA_VERSION
	.align		4
        /*0040*/ 	.byte	0x03, 0x5f
        /*0042*/ 	.short	0x0101


	//----- nvinfo : EIATTR_VRC_CTA_INIT_COUNT
	.align		4
        /*0044*/ 	.byte	0x02, 0x4a
	.zero		1
	.zero		1


	//----- nvinfo : EIATTR_EXIT_INSTR_OFFSETS
	.align		4
        /*0048*/ 	.byte	0x04, 0x1c
        /*004a*/ 	.short	(.L_105 - .L_104)


	//   ....[0]....
.L_104:
        /*004c*/ 	.word	0x00000080


	//   ....[1]....
        /*0050*/ 	.word	0x00000180


	//----- nvinfo : EIATTR_CRS_STACK_SIZE
	.align		4
.L_105:
        /*0054*/ 	.byte	0x04, 0x1e
        /*0056*/ 	.short	(.L_107 - .L_106)
.L_106:
        /*0058*/ 	.word	0x00000000


	//----- nvinfo : EIATTR_CBANK_PARAM_SIZE
	.align		4
.L_107:
        /*005c*/ 	.byte	0x03, 0x19
        /*005e*/ 	.short	0x0014


	//----- nvinfo : EIATTR_PARAM_CBANK
	.align		4
        /*0060*/ 	.byte	0x04, 0x0a
        /*0062*/ 	.short	(.L_109 - .L_108)
	.align		4
.L_108:
        /*0064*/ 	.word	index@(.nv.constant0._Z11fill_kernelIfmfEvT0_PT_T1_)
        /*0068*/ 	.short	0x0380
        /*006a*/ 	.short	0x0014


	//----- nvinfo : EIATTR_SW_WAR
	.align		4
.L_109:
        /*006c*/ 	.byte	0x04, 0x36
        /*006e*/ 	.short	(.L_111 - .L_110)
.L_110:
        /*0070*/ 	.word	0x00000008
.L_111:


//--------------------- .nv.info._Z36zero_DATA_MAX_VAL_PER_CHANNEL_kernelmmmPPfPPmPS0_ --------------------------
	.section	.nv.info._Z36zero_DATA_MAX_VAL_PER_CHANNEL_kernelmmmPPfPPmPS0_,"",@"SHT_CUDA_INFO"
	.sectionflags	@""
	.align	4


	//----- nvinfo : EIATTR_CUDA_API_VERSION
	.align		4
        /*0000*/ 	.byte	0x04, 0x37
        /*0002*/ 	.short	(.L_113 - .L_112)
.L_112:
        /*0004*/ 	.word	0x00000082


	//----- nvinfo : EIATTR_KPARAM_INFO
	.align		4
.L_113:
        /*0008*/ 	.byte	0x04, 0x17
        /*000a*/ 	.short	(.L_115 - .L_114)
.L_114:
        /*000c*/ 	.word	0x00000000
        /*0010*/ 	.short	0x0005
        /*0012*/ 	.short	0x0028
        /*0014*/ 	.byte	0x00, 0xf5, 0x21, 0x00


	//----- nvinfo : EIATTR_KPARAM_INFO
	.align		4
.L_115:
        /*0018*/ 	.byte	0x04, 0x17
        /*001a*/ 	.short	(.L_117 - .L_116)
.L_116:
        /*001c*/ 	.word	0x00000000
        /*0020*/ 	.short	0x0004
        /*0022*/ 	.short	0x0020
        /*0024*/ 	.byte	0x00, 0xf5, 0x21, 0x00


	//----- nvinfo : EIATTR_KPARAM_INFO
	.align		4
.L_117:
        /*0028*/ 	.byte	0x04, 0x17
        /*002a*/ 	.short	(.L_119 - .L_118)
.L_118:
        /*002c*/ 	.word	0x00000000
        /*0030*/ 	.short	0x0003
        /*0032*/ 	.short	0x0018
        /*0034*/ 	.byte	0x00, 0xf5, 0x21, 0x00


	//----- nvinfo : EIATTR_KPARAM_INFO
	.align		4
.L_119:
        /*0038*/ 	.byte	0x04, 0x17
        /*003a*/ 	.short	(.L_121 - .L_120)
.L_120:
        /*003c*/ 	.word	0x00000000
        /*0040*/ 	.short	0x0002
        /*0042*/ 	.short	0x0010
        /*0044*/ 	.byte	0x00, 0xf0, 0x21, 0x00


	//----- nvinfo : EIATTR_KPARAM_INFO
	.align		4
.L_121:
        /*0048*/ 	.byte	0x04, 0x17
        /*004a*/ 	.short	(.L_123 - .L_122)
.L_122:
        /*004c*/ 	.word	0x00000000
        /*0050*/ 	.short	0x0001
        /*0052*/ 	.short	0x0008
        /*0054*/ 	.byte	0x00, 0xf0, 0x21, 0x00


	//----- nvinfo : EIATTR_KPARAM_INFO
	.align		4
.L_123:
        /*0058*/ 	.byte	0x04, 0x17
        /*005a*/ 	.short	(.L_125 - .L_124)
.L_124:
        /*005c*/ 	.word	0x00000000
        /*0060*/ 	.short	0x0000
        /*0062*/ 	.short	0x0000
        /*0064*/ 	.byte	0x00, 0xf0, 0x21, 0x00


	//----- nvinfo : EIATTR_SPARSE_MMA_MASK
	.align		4
.L_125:
        /*0068*/ 	.byte	0x03, 0x50
        /*006a*/ 	.short	0x0000


	//----- nvinfo : EIATTR_MAXREG_COUNT
	.align		4
        /*006c*/ 	.byte	0x03, 0x1b
        /*006e*/ 	.short	0x00ff


	//----- nvinfo : EIATTR_MERCURY_ISA_VERSION
	.align		4
        /*0070*/ 	.byte	0x03, 0x5f
        /*0072*/ 	.short	0x0101


	//----- nvinfo : EIATTR_VRC_CTA_INIT_COUNT
	.align		4
        /*0074*/ 	.byte	0x02, 0x4a
	.zero		1
	.zero		1


	//----- nvinfo : EIATTR_EXIT_INSTR_OFFSETS
	.align		4
        /*0078*/ 	.byte	0x04, 0x1c
        /*007a*/ 	.short	(.L_127 - .L_126)


	//   ....[0]....
.L_126:
        /*007c*/ 	.word	0x000000a0


	//   ....[1]....
        /*0080*/ 	.word	0x000005f0


	//----- nvinfo : EIATTR_CRS_STACK_SIZE
	.align		4
.L_127:
        /*0084*/ 	.byte	0x04, 0x1e
        /*0086*/ 	.short	(.L_129 - .L_128)
.L_128:
        /*0088*/ 	.word	0x00000000


	//----- nvinfo : EIATTR_CBANK_PARAM_SIZE
	.align		4
.L_129:
        /*008c*/ 	.byte	0x03, 0x19
        /*008e*/ 	.short	0x0030


	//----- nvinfo : EIATTR_PARAM_CBANK
	.align		4
        /*0090*/ 	.byte	0x04, 0x0a
        /*0092*/ 	.short	(.L_131 - .L_130)
	.align		4
.L_130:
        /*0094*/ 	.word	index@(.nv.constant0._Z36zero_DATA_MAX_VAL_PER_CHANNEL_kernelmmmPPfPPmPS0_)
        /*0098*/ 	.short	0x0380
        /*009a*/ 	.short	0x0030


	//----- nvinfo : EIATTR_SW_WAR
	.align		4
.L_131:
        /*009c*/ 	.byte	0x04, 0x36
        /*009e*/ 	.short	(.L_133 - .L_132)
.L_132:
        /*00a0*/ 	.word	0x00000008
.L_133:


//--------------------- .nv.info._Z38update_DATA_MAX_VAL_PER_CHANNEL_kernelmmmPPfPPmPS0_ --------------------------
	.section	.nv.info._Z38update_DATA_MAX_VAL_PER_CHANNEL_kernelmmmPPfPPmPS0_,"",@"SHT_CUDA_INFO"
	.sectionflags	@""
	.align	4


	//----- nvinfo : EIATTR_CUDA_API_VERSION
	.align		4
        /*0000*/ 	.byte	0x04, 0x37
        /*0002*/ 	.short	(.L_135 - .L_134)
.L_134:
        /*0004*/ 	.word	0x00000082


	//----- nvinfo : EIATTR_KPARAM_INFO
	.align		4
.L_135:
        /*0008*/ 	.byte	0x04, 0x17
        /*000a*/ 	.short	(.L_137 - .L_136)
.L_136:
        /*000c*/ 	.word	0x00000000
        /*0010*/ 	.short	0x0005
        /*0012*/ 	.short	0x0028
        /*0014*/ 	.byte	0x00, 0xf5, 0x21, 0x00


	//----- nvinfo : EIATTR_KPARAM_INFO
	.align		4
.L_137:
        /*0018*/ 	.byte	0x04, 0x17
        /*001a*/ 	.short	(.L_139 - .L_138)
.L_138:
        /*001c*/ 	.word	0x00000000
        /*0020*/ 	.short	0x0004
        /*0022*/ 	.short	0x0020
        /*0024*/ 	.byte	0x00, 0xf5, 0x21, 0x00


	//----- nvinfo : EIATTR_KPARAM_INFO
	.align		4
.L_139:
        /*0028*/ 	.byte	0x04, 0x17
        /*002a*/ 	.short	(.L_141 - .L_140)
.L_140:
        /*002c*/ 	.word	0x00000000
        /*0030*/ 	.short	0x0003
        /*0032*/ 	.short	0x0018
        /*0034*/ 	.byte	0x00, 0xf5, 0x21, 0x00


	//----- nvinfo : EIATTR_KPARAM_INFO
	.align		4
.L_141:
        /*0038*/ 	.byte	0x04, 0x17
        /*003a*/ 	.short	(.L_143 - .L_142)
.L_142:
        /*003c*/ 	.word	0x00000000
        /*0040*/ 	.short	0x0002
        /*0042*/ 	.short	0x0010
        /*0044*/ 	.byte	0x00, 0xf0, 0x21, 0x00


	//----- nvinfo : EIATTR_KPARAM_INFO
	.align		4
.L_143:
        /*0048*/ 	.byte	0x04, 0x17
        /*004a*/ 	.short	(.L_145 - .L_144)
.L_144:
        /*004c*/ 	.word	0x00000000
        /*0050*/ 	.short	0x0001
        /*0052*/ 	.short	0x0008
        /*0054*/ 	.byte	0x00, 0xf0, 0x21, 0x00


	//----- nvinfo : EIATTR_KPARAM_INFO
	.align		4
.L_145:
        /*0058*/ 	.byte	0x04, 0x17
        /*005a*/ 	.short	(.L_147 - .L_146)
.L_146:
        /*005c*/ 	.word	0x00000000
        /*0060*/ 	.short	0x0000
        /*0062*/ 	.short	0x0000
        /*0064*/ 	.byte	0x00, 0xf0, 0x21, 0x00


	//----- nvinfo : EIATTR_SPARSE_MMA_MASK
	.align		4
.L_147:
        /*0068*/ 	.byte	0x03, 0x50
        /*006a*/ 	.short	0x0000


	//----- nvinfo : EIATTR_MAXREG_COUNT
	.align		4
        /*006c*/ 	.byte	0x03, 0x1b
        /*006e*/ 	.short	0x00ff


	//----- nvinfo : EIATTR_MERCURY_ISA_VERSION
	.align		4
        /*0070*/ 	.byte	0x03, 0x5f
        /*0072*/ 	.short	0x0101


	//----- nvinfo : EIATTR_VRC_CTA_INIT_COUNT
	.align		4
        /*0074*/ 	.byte	0x02, 0x4a
	.zero		1
	.zero		1


	//----- nvinfo : EIATTR_EXIT_INSTR_OFFSETS
	.align		4
        /*0078*/ 	.byte	0x04, 0x1c
        /*007a*/ 	.short	(.L_149 - .L_148)


	//   ....[0]....
.L_148:
        /*007c*/ 	.word	0x000000a0


	//   ....[1]....
        /*0080*/ 	.word	0x000006c0


	//----- nvinfo : EIATTR_CRS_STACK_SIZE
	.align		4
.L_149:
        /*0084*/ 	.byte	0x04, 0x1e
        /*0086*/ 	.short	(.L_151 - .L_150)
.L_150:
        /*0088*/ 	.word	0x00000000


	//----- nvinfo : EIATTR_CBANK_PARAM_SIZE
	.align		4
.L_151:
        /*008c*/ 	.byte	0x03, 0x19
        /*008e*/ 	.short	0x0030


	//----- nvinfo : EIATTR_PARAM_CBANK
	.align		4
        /*0090*/ 	.byte	0x04, 0x0a
        /*0092*/ 	.short	(.L_153 - .L_152)
	.align		4
.L_152:
        /*0094*/ 	.word	index@(.nv.constant0._Z38update_DATA_MAX_VAL_PER_CHANNEL_kernelmmmPPfPPmPS0_)
        /*0098*/ 	.short	0x0380
        /*009a*/ 	.short	0x0030


	//----- nvinfo : EIATTR_SW_WAR
	.align		4
.L_153:
        /*009c*/ 	.byte	0x04, 0x36
        /*009e*/ 	.short	(.L_155 - .L_154)
.L_154:
        /*00a0*/ 	.word	0x00000008
.L_155:


//--------------------- .nv.info._Z22inflate_and_max_kernelmmmmmmPPPfS0_ --------------------------
	.section	.nv.info._Z22inflate_and_max_kernelmmmmmmPPPfS0_,"",@"SHT_CUDA_INFO"
	.sectionflags	@""
	.align	4


	//----- nvinfo : EIATTR_CUDA_API_VERSION
	.align		4
        /*0000*/ 	.byte	0x04, 0x37
        /*0002*/ 	.short	(.L_157 - .L_156)
.L_156:
        /*0004*/ 	.word	0x00000082


	//----- nvinfo : EIATTR_KPARAM_INFO
	.align		4
.L_157:
        /*0008*/ 	.byte	0x04, 0x17
        /*000a*/ 	.short	(.L_159 - .L_158)
.L_158:
        /*000c*/ 	.word	0x00000000
        /*0010*/ 	.short	0x0007
        /*0012*/ 	.short	0x0038
        /*0014*/ 	.byte	0x00, 0xf5, 0x21, 0x00


	//----- nvinfo : EIATTR_KPARAM_INFO
	.align		4
.L_159:
        /*0018*/ 	.byte	0x04, 0x17
        /*001a*/ 	.short	(.L_161 - .L_160)
.L_160:
        /*001c*/ 	.word	0x00000000
        /*0020*/ 	.short	0x0006
        /*0022*/ 	.short	0x0030
        /*0024*/ 	.byte	0x00, 0xf5, 0x21, 0x00


	//----- nvinfo : EIATTR_KPARAM_INFO
	.align		4
.L_161:
        /*0028*/ 	.byte	0x04, 0x17
        /*002a*/ 	.short	(.L_163 - .L_162)
.L_162:
        /*002c*/ 	.word	0x00000000
        /*0030*/ 	.short	0x0005
        /*0032*/ 	.short	0x0028
        /*0034*/ 	.byte	0x00, 0xf0, 0x21, 0x00


	//----- nvinfo : EIATTR_KPARAM_INFO
	.align		4
.L_163:
        /*0038*/ 	.byte	0x04, 0x17
        /*003a*/ 	.short	(.L_165 - .L_164)
.L_164:
        /*003c*/ 	.word	0x00000000
        /*0040*/ 	.short	0x0004
        /*0042*/ 	.short	0x0020
        /*0044*/ 	.byte	0x00, 0xf0, 0x21, 0x00


	//----- nvinfo : EIATTR_KPARAM_INFO
	.align		4
.L_165:
        /*0048*/ 	.byte	0x04, 0x17
        /*004a*/ 	.short	(.L_167 - .L_166)
.L_166:
        /*004c*/ 	.word	0x00000000
        /*0050*/ 	.short	0x0003
        /*0052*/ 	.short	0x0018
        /*0054*/ 	.byte	0x00, 0xf0, 0x21, 0x00


	//----- nvinfo : EIATTR_KPARAM_INFO
	.align		4
.L_167:
        /*0058*/ 	.byte	0x04, 0x17
        /*005a*/ 	.short	(.L_169 - .L_168)
.L_168:
        /*005c*/ 	.word	0x00000000
        /*0060*/ 	.short	0x0002
        /*0062*/ 	.short	0x0010
        /*0064*/ 	.byte	0x00, 0xf0, 0x21, 0x00


	//----- nvinfo : EIATTR_KPARAM_INFO
	.align		4
.L_169:
        /*0068*/ 	.byte	0x04, 0x17
        /*006a*/ 	.short	(.L_171 - .L_170)
.L_170:
        /*006c*/ 	.word	0x00000000
        /*0070*/ 	.short	0x0001
        /*0072*/ 	.short	0x0008
        /*0074*/ 	.byte	0x00, 0xf0, 0x21, 0x00


	//----- nvinfo : EIATTR_KPARAM_INFO
	.align		4
.L_171:
        /*0078*/ 	.byte	0x04, 0x17
        /*007a*/ 	.short	(.L_173 - .L_172)
.L_172:
        /*007c*/ 	.word	0x00000000
        /*0080*/ 	.short	0x0000
        /*0082*/ 	.short	0x0000
        /*0084*/ 	.byte	0x00, 0xf0, 0x21, 0x00


	//----- nvinfo : EIATTR_SPARSE_MMA_MASK
	.align		4
.L_173:
        /*0088*/ 	.byte	0x03, 0x50
        /*008a*/ 	.short	0x0000


	//----- nvinfo : EIATTR_MAXREG_COUNT
	.align		4
        /*008c*/ 	.byte	0x03, 0x1b
        /*008e*/ 	.short	0x00ff


	//----- nvinfo : EIATTR_NUM_BARRIERS
	.align		4
        /*0090*/ 	.byte	0x02, 0x4c
        /*0092*/ 	.byte	0x01
	.zero		1


	//----- nvinfo : EIATTR_MERCURY_ISA_VERSION
	.align		4
        /*0094*/ 	.byte	0x03, 0x5f
        /*0096*/ 	.short	0x0101


	//----- nvinfo : EIATTR_COOP_GROUP_MASK_REGIDS
	.align		4
        /*0098*/ 	.byte	0x04, 0x29
        /*009a*/ 	.short	(.L_175 - .L_174)


	//   ....[0]....
.L_174:
        /*009c*/ 	.word	0xffffffff


	//   ....[1]....
        /*00a0*/ 	.word	0xffffffff


	//----- nvinfo : EIATTR_COOP_GROUP_INSTR_OFFSETS
	.align		4
.L_175:
        /*00a4*/ 	.byte	0x04, 0x28
        /*00a6*/ 	.short	(.L_177 - .L_176)


	//   ....[0]....
.L_176:
        /*00a8*/ 	.word	0x00000680


	//   ....[1]....
        /*00ac*/ 	.word	0x000006e0


	//----- nvinfo : EIATTR_VRC_CTA_INIT_COUNT
	.align		4
.L_177:
        /*00b0*/ 	.byte	0x02, 0x4a
	.zero		1
	.zero		1


	//----- nvinfo : EIATTR_EXIT_INSTR_OFFSETS
	.align		4
        /*00b4*/ 	.byte	0x04, 0x1c
        /*00b6*/ 	.short	(.L_179 - .L_178)


	//   ....[0]....
.L_178:
        /*00b8*/ 	.word	0x00000050


	//   ....[1]....
        /*00bc*/ 	.word	0x000015c0


	//----- nvinfo : EIATTR_CRS_STACK_SIZE
	.align		4
.L_179:
        /*00c0*/ 	.byte	0x04, 0x1e
        /*00c2*/ 	.short	(.L_181 - .L_180)
.L_180:
        /*00c4*/ 	.word	0x00000000


	//----- nvinfo : EIATTR_CBANK_PARAM_SIZE
	.align		4
.L_181:
        /*00c8*/ 	.byte	0x03, 0x19
        /*00ca*/ 	.short	0x0040


	//----- nvinfo : EIATTR_PARAM_CBANK
	.align		4
        /*00cc*/ 	.byte	0x04, 0x0a
        /*00ce*/ 	.short	(.L_183 - .L_182)
	.align		4
.L_182:
        /*00d0*/ 	.word	index@(.nv.constant0._Z22inflate_and_max_kernelmmmmmmPPPfS0_)
        /*00d4*/ 	.short	0x0380
        /*00d6*/ 	.short	0x0040


	//----- nvinfo : EIATTR_SW_WAR
	.align		4
.L_183:
        /*00d8*/ 	.byte	0x04, 0x36
        /*00da*/ 	.short	(.L_185 - .L_184)
.L_184:
        /*00dc*/ 	.word	0x00000008
.L_185:


//--------------------- .nv.info._Z23inflate_from_M_kernel_2mmmmmmPPfS0_ --------------------------
	.section	.nv.info._Z23inflate_from_M_kernel_2mmmmmmPPfS0_,"",@"SHT_CUDA_INFO"
	.sectionflags	@""
	.align	4


	//----- nvinfo : EIATTR_CUDA_API_VERSION
	.align		4
        /*0000*/ 	.byte	0x04, 0x37
        /*0002*/ 	.short	(.L_187 - .L_186)
.L_186:
        /*0004*/ 	.word	0x00000082


	//----- nvinfo : EIATTR_KPARAM_INFO
	.align		4
.L_187:
        /*0008*/ 	.byte	0x04, 0x17
        /*000a*/ 	.short	(.L_189 - .L_188)
.L_188:
        /*000c*/ 	.word	0x00000000
        /*0010*/ 	.short	0x0007
        /*0012*/ 	.short	0x0038
        /*0014*/ 	.byte	0x00, 0xf5, 0x21, 0x00


	//----- nvinfo : EIATTR_KPARAM_INFO
	.align		4
.L_189:
        /*0018*/ 	.byte	0x04, 0x17
        /*001a*/ 	.short	(.L_191 - .L_190)
.L_190:
        /*001c*/ 	.word	0x00000000
        /*0020*/ 	.short	0x0006
        /*0022*/ 	.short	0x0030
        /*0024*/ 	.byte	0x00, 0xf5, 0x21, 0x00


	//----- nvinfo : EIATTR_KPARAM_INFO
	.align		4
.L_191:
        /*0028*/ 	.byte	0x04, 0x17
        /*002a*/ 	.short	(.L_193 - .L_192)
.L_192:
        /*002c*/ 	.word	0x00000000
        /*0030*/ 	.short	0x0005
        /*0032*/ 	.short	0x0028
        /*0034*/ 	.byte	0x00, 0xf0, 0x21, 0x00


	//----- nvinfo : EIATTR_KPARAM_INFO
	.align		4
.L_193:
        /*0038*/ 	.byte	0x04, 0x17
        /*003a*/ 	.short	(.L_195 - .L_194)
.L_194:
        /*003c*/ 	.word	0x00000000
        /*0040*/ 	.short	0x0004
        /*0042*/ 	.short	0x0020
        /*0044*/ 	.byte	0x00, 0xf0, 0x21, 0x00


	//----- nvinfo : EIATTR_KPARAM_INFO
	.align		4
.L_195:
        /*0048*/ 	.byte	0x04, 0x17
        /*004a*/ 	.short	(.L_197 - .L_196)
.L_196:
        /*004c*/ 	.word	0x00000000
        /*0050*/ 	.short	0x0003
        /*0052*/ 	.short	0x0018
        /*0054*/ 	.byte	0x00, 0xf0, 0x21, 0x00


	//----- nvinfo : EIATTR_KPARAM_INFO
	.align		4
.L_197:
        /*0058*/ 	.byte	0x04, 0x17
        /*005a*/ 	.short	(.L_199 - .L_198)
.L_198:
        /*005c*/ 	.word	0x00000000
        /*0060*/ 	.short	0x0002
        /*0062*/ 	.short	0x0010
        /*0064*/ 	.byte	0x00, 0xf0, 0x21, 0x00


	//----- nvinfo : EIATTR_KPARAM_INFO
	.align		4
.L_199:
        /*0068*/ 	.byte	0x04, 0x17
        /*006a*/ 	.short	(.L_201 - .L_200)
.L_200:
        /*006c*/ 	.word	0x00000000
        /*0070*/ 	.short	0x0001
        /*0072*/ 	.short	0x0008
        /*0074*/ 	.byte	0x00, 0xf0, 0x21, 0x00


	//----- nvinfo : EIATTR_KPARAM_INFO
	.align		4
.L_201:
        /*0078*/ 	.byte	0x04, 0x17
        /*007a*/ 	.short	(.L_203 - .L_202)
.L_202:
        /*007c*/ 	.word	0x00000000
        /*0080*/ 	.short	0x0000
        /*0082*/ 	.short	0x0000
        /*0084*/ 	.byte	0x00, 0xf0, 0x21, 0x00


	//----- nvinfo : EIATTR_SPARSE_MMA_MASK
	.align		4
.L_203:
        /*0088*/ 	.byte	0x03, 0x50
        /*008a*/ 	.short	0x0000


	//----- nvinfo : EIATTR_MAXREG_COUNT
	.align		4
        /*008c*/ 	.byte	0x03, 0x1b
        /*008e*/ 	.short	0x00ff


	//----- nvinfo : EIATTR_MERCURY_ISA_VERSION
	.align		4
        /*0090*/ 	.byte	0x03, 0x5f
        /*0092*/ 	.short	0x0101


	//----- nvinfo : EIATTR_VRC_CTA_INIT_COUNT
	.align		4
        /*0094*/ 	.byte	0x02, 0x4a
	.zero		1
	.zero		1


	//----- nvinfo : EIATTR_EXIT_INSTR_OFFSETS
	.align		4
        /*0098*/ 	.byte	0x04, 0x1c
        /*009a*/ 	.short	(.L_205 - .L_204)


	//   ....[0]....
.L_204:
        /*009c*/ 	.word	0x000000d0


	//   ....[1]....
        /*00a0*/ 	.word	0x00000840


	//----- nvinfo : EIATTR_CRS_STACK_SIZE
	.align		4
.L_205:
        /*00a4*/ 	.byte	0x04, 0x1e
        /*00a6*/ 	.short	(.L_207 - .L_206)
.L_206:
        /*00a8*/ 	.word	0x00000000


	//----- nvinfo : EIATTR_CBANK_PARAM_SIZE
	.align		4
.L_207:
        /*00ac*/ 	.byte	0x03, 0x19
        /*00ae*/ 	.short	0x0040


	//----- nvinfo : EIATTR_PARAM_CBANK
	.align		4
        /*00b0*/ 	.byte	0x04, 0x0a
        /*00b2*/ 	.short	(.L_209 - .L_208)
	.align		4
.L_208:
        /*00b4*/ 	.word	index@(.nv.constant0._Z23inflate_from_M_kernel_2mmmmmmPPfS0_)
        /*00b8*/ 	.short	0x0380
        /*00ba*/ 	.short	0x0040


	//----- nvinfo : EIATTR_SW_WAR
	.align		4
.L_209:
        /*00bc*/ 	.byte	0x04, 0x36
        /*00be*/ 	.short	(.L_211 - .L_210)
.L_210:
        /*00c0*/ 	.word	0x00000008
.L_211:


//--------------------- .nv.info._Z16normalize_kernelmmPPfS0_ --------------------------
	.section	.nv.info._Z16normalize_kernelmmPPfS0_,"",@"SHT_CUDA_INFO"
	.sectionflags	@""
	.align	4


	//----- nvinfo : EIATTR_CUDA_API_VERSION
	.align		4
        /*0000*/ 	.byte	0x04, 0x37
        /*0002*/ 	.short	(.L_213 - .L_212)
.L_212:
        /*0004*/ 	.word	0x00000082


	//----- nvinfo : EIATTR_KPARAM_INFO
	.align		4
.L_213:
        /*0008*/ 	.byte	0x04, 0x17
        /*000a*/ 	.short	(.L_215 - .L_214)
.L_214:
        /*000c*/ 	.word	0x00000000
        /*0010*/ 	.short	0x0003
        /*0012*/ 	.short	0x0018
        /*0014*/ 	.byte	0x00, 0xf5, 0x21, 0x00


	//----- nvinfo : EIATTR_KPARAM_INFO
	.align		4
.L_215:
        /*0018*/ 	.byte	0x04, 0x17
        /*001a*/ 	.short	(.L_217 - .L_216)
.L_216:
        /*001c*/ 	.word	0x00000000
        /*0020*/ 	.short	0x0002
        /*0022*/ 	.short	0x0010
        /*0024*/ 	.byte	0x00, 0xf5, 0x21, 0x00


	//----- nvinfo : EIATTR_KPARAM_INFO
	.align		4
.L_217:
        /*0028*/ 	.byte	0x04, 0x17
        /*002a*/ 	.short	(.L_219 - .L_218)
.L_218:
        /*002c*/ 	.word	0x00000000
        /*0030*/ 	.short	0x0001
        /*0032*/ 	.short	0x0008
        /*0034*/ 	.byte	0x00, 0xf0, 0x21, 0x00


	//----- nvinfo : EIATTR_KPARAM_INFO
	.align		4
.L_219:
        /*0038*/ 	.byte	0x04, 0x17
        /*003a*/ 	.short	(.L_221 - .L_220)
.L_220:
        /*003c*/ 	.word	0x00000000
        /*0040*/ 	.short	0x0000
        /*0042*/ 	.short	0x0000
        /*0044*/ 	.byte	0x00, 0xf0, 0x21, 0x00


	//----- nvinfo : EIATTR_SPARSE_MMA_MASK
	.align		4
.L_221:
        /*0048*/ 	.byte	0x03, 0x50
        /*004a*/ 	.short	0x0000


	//----- nvinfo : EIATTR_MAXREG_COUNT
	.align		4
        /*004c*/ 	.byte	0x03, 0x1b
        /*004e*/ 	.short	0x00ff


	//----- nvinfo : EIATTR_NUM_BARRIERS
	.align		4
        /*0050*/ 	.byte	0x02, 0x4c
        /*0052*/ 	.byte	0x01
	.zero		1


	//----- nvinfo : EIATTR_MERCURY_ISA_VERSION
	.align		4
        /*0054*/ 	.byte	0x03, 0x5f
        /*0056*/ 	.short	0x0101


	//----- nvinfo : EIATTR_UNUSED_LOAD_BYTE_OFFSET
	.align		4
        /*0058*/ 	.byte	0x04, 0x44
        /*005a*/ 	.short	(.L_223 - .L_222)


	//   ....[0]....
.L_222:
        /*005c*/ 	.word	0x000005a0
        /*0060*/ 	.word	0x0000fff0


	//----- nvinfo : EIATTR_COOP_GROUP_MASK_REGIDS
	.align		4
.L_223:
        /*0064*/ 	.byte	0x04, 0x29
        /*0066*/ 	.short	(.L_225 - .L_224)


	//   ....[0]....
.L_224:
        /*0068*/ 	.word	0xffffffff


	//   ....[1]....
        /*006c*/ 	.word	0xffffffff


	//   ....[2]....
        /*0070*/ 	.word	0xffffffff


	//   ....[3]....
        /*0074*/ 	.word	0xffffffff


	//   ....[4]....
        /*0078*/ 	.word	0xffffffff


	//   ....[5]....
        /*007c*/ 	.word	0xffffffff


	//   ....[6]....
        /*0080*/ 	.word	0xffffffff


	//   ....[7]....
        /*0084*/ 	.word	0xffffffff


	//   ....[8]....
        /*0088*/ 	.word	0xffffffff


	//   ....[9]....
        /*008c*/ 	.word	0xffffffff


	//   ....[10]....
        /*0090*/ 	.word	0xffffffff


	//----- nvinfo : EIATTR_COOP_GROUP_INSTR_OFFSETS
	.align		4
.L_225:
        /*0094*/ 	.byte	0x04, 0x28
        /*0096*/ 	.short	(.L_227 - .L_226)


	//   ....[0]....
.L_226:
        /*0098*/ 	.word	0x00000350


	//   ....[1]....
        /*009c*/ 	.word	0x00000360


	//   ....[2]....
        /*00a0*/ 	.word	0x00000370


	//   ....[3]....
        /*00a4*/ 	.word	0x000003b0


	//   ....[4]....
        /*00a8*/ 	.word	0x000003c0


	//   ....[5]....
        /*00ac*/ 	.word	0x000003f0


	//   ....[6]....
        /*00b0*/ 	.word	0x00000400


	//   ....[7]....
        /*00b4*/ 	.word	0x00000420


	//   ....[8]....
        /*00b8*/ 	.word	0x00000430


	//   ....[9]....
        /*00bc*/ 	.word	0x00000450


	//   ....[10]....
        /*00c0*/ 	.word	0x00000460


	//----- nvinfo : EIATTR_VRC_CTA_INIT_COUNT
	.align		4
.L_227:
        /*00c4*/ 	.byte	0x02, 0x4a
	.zero		1
	.zero		1


	//----- nvinfo : EIATTR_EXIT_INSTR_OFFSETS
	.align		4
        /*00c8*/ 	.byte	0x04, 0x1c
        /*00ca*/ 	.short	(.L_229 - .L_228)


	//   ....[0]....
.L_228:
        /*00cc*/ 	.word	0x00000050


	//   ....[1]....
        /*00d0*/ 	.word	0x00001220


	//----- nvinfo : EIATTR_CRS_STACK_SIZE
	.align		4
.L_229:
        /*00d4*/ 	.byte	0x04, 0x1e
        /*00d6*/ 	.short	(.L_231 - .L_230)
.L_230:
        /*00d8*/ 	.word	0x00000000


	//----- nvinfo : EIATTR_CBANK_PARAM_SIZE
	.align		4
.L_231:
        /*00dc*/ 	.byte	0x03, 0x19
        /*00de*/ 	.short	0x0020


	//----- nvinfo : EIATTR_PARAM_CBANK
	.align		4
        /*00e0*/ 	.byte	0x04, 0x0a
        /*00e2*/ 	.short	(.L_233 - .L_232)
	.align		4
.L_232:
        /*00e4*/ 	.word	index@(.nv.constant0._Z16normalize_kernelmmPPfS0_)
        /*00e8*/ 	.short	0x0380
        /*00ea*/ 	.short	0x0020


	//----- nvinfo : EIATTR_SW_WAR
	.align		4
.L_233:
        /*00ec*/ 	.byte	0x04, 0x36
        /*00ee*/ 	.short	(.L_235 - .L_234)
.L_234:
        /*00f0*/ 	.word	0x00000008
.L_235:


//--------------------- .nv.info._Z17conv_TOP_K_kernelmmPPfmS0_mPPmS0_Pd --------------------------
	.section	.nv.info._Z17conv_TOP_K_kernelmmPPfmS0_mPPmS0_Pd,"",@"SHT_CUDA_INFO"
	.sectionflags	@""
	.align	4


	//----- nvinfo : EIATTR_CUDA_API_VERSION
	.align		4
        /*0000*/ 	.byte	0x04, 0x37
        /*0002*/ 	.short	(.L_237 - .L_236)
.L_236:
        /*0004*/ 	.word	0x00000082


	//----- nvinfo : EIATTR_KPARAM_INFO
	.align		4
.L_237:
        /*0008*/ 	.byte	0x04, 0x17
        /*000a*/ 	.short	(.L_239 - .L_238)
.L_238:
        /*000c*/ 	.word	0x00000000
        /*0010*/ 	.short	0x0008
        /*0012*/ 	.short	0x0040
        /*0014*/ 	.byte	0x00, 0xf5, 0x21, 0x00


	//----- nvinfo : EIATTR_KPARAM_INFO
	.align		4
.L_239:
        /*0018*/ 	.byte	0x04, 0x17
        /*001a*/ 	.short	(.L_241 - .L_240)
.L_240:
        /*001c*/ 	.word	0x00000000
        /*0020*/ 	.short	0x0007
        /*0022*/ 	.short	0x0038
        /*0024*/ 	.byte	0x00, 0xf5, 0x21, 0x00


	//----- nvinfo : EIATTR_KPARAM_INFO
	.align		4
.L_241:
        /*0028*/ 	.byte	0x04, 0x17
        /*002a*/ 	.short	(.L_243 - .L_242)
.L_242:
        /*002c*/ 	.word	0x00000000
        /*0030*/ 	.short	0x0006
        /*0032*/ 	.short	0x0030
        /*0034*/ 	.byte	0x00, 0xf5, 0x21, 0x00


	//----- nvinfo : EIATTR_KPARAM_INFO
	.align		4
.L_243:
        /*0038*/ 	.byte	0x04, 0x17
        /*003a*/ 	.short	(.L_245 - .L_244)
.L_244:
        /*003c*/ 	.word	0x00000000
        /*0040*/ 	.short	0x0005
        /*0042*/ 	.short	0x0028
        /*0044*/ 	.byte	0x00, 0xf0, 0x21, 0x00


	//----- nvinfo : EIATTR_KPARAM_INFO
	.align		4
.L_245:
        /*0048*/ 	.byte	0x04, 0x17
        /*004a*/ 	.short	(.L_247 - .L_246)
.L_246:
        /*004c*/ 	.word	0x00000000
        /*0050*/ 	.short	0x0004
        /*0052*/ 	.short	0x0020
        /*0054*/ 	.byte	0x00, 0xf5, 0x21, 0x00


	//----- nvinfo : EIATTR_KPARAM_INFO
	.align		4
.L_247:
        /*0058*/ 	.byte	0x04, 0x17
        /*005a*/ 	.short	(.L_249 - .L_248)
.L_248:
        /*005c*/ 	.word	0x00000000
        /*0060*/ 	.short	0x0003
        /*0062*/ 	.short	0x0018
        /*0064*/ 	.byte	0x00, 0xf0, 0x21, 0x00


	//----- nvinfo : EIATTR_KPARAM_INFO
	.align		4
.L_249:
        /*0068*/ 	.byte	0x04, 0x17
        /*006a*/ 	.short	(.L_251 - .L_250)
.L_250:
        /*006c*/ 	.word	0x00000000
        /*0070*/ 	.short	0x0002
        /*0072*/ 	.short	0x0010
        /*0074*/ 	.byte	0x00, 0xf5, 0x21, 0x00


	//----- nvinfo : EIATTR_KPARAM_INFO
	.align		4
.L_251:
        /*0078*/ 	.byte	0x04, 0x17
        /*007a*/ 	.short	(.L_253 - .L_252)
.L_252:
        /*007c*/ 	.word	0x00000000
        /*0080*/ 	.short	0x0001
        /*0082*/ 	.short	0x0008
        /*0084*/ 	.byte	0x00, 0xf0, 0x21, 0x00


	//----- nvinfo : EIATTR_KPARAM_INFO
	.align		4
.L_253:
        /*0088*/ 	.byte	0x04, 0x17
        /*008a*/ 	.short	(.L_255 - .L_254)
.L_254:
        /*008c*/ 	.word	0x00000000
        /*0090*/ 	.short	0x0000
        /*0092*/ 	.short	0x0000
        /*0094*/ 	.byte	0x00, 0xf0, 0x21, 0x00


	//----- nvinfo : EIATTR_SPARSE_MMA_MASK
	.align		4
.L_255:
        /*0098*/ 	.byte	0x03, 0x50
        /*009a*/ 	.short	0x0000


	//----- nvinfo : EIATTR_MAXREG_COUNT
	.align		4
        /*009c*/ 	.byte	0x03, 0x1b
        /*009e*/ 	.short	0x00ff


	//----- nvinfo : EIATTR_NUM_BARRIERS
	.align		4
        /*00a0*/ 	.byte	0x02, 0x4c
        /*00a2*/ 	.byte	0x01
	.zero		1


	//----- nvinfo : EIATTR_MERCURY_ISA_VERSION
	.align		4
        /*00a4*/ 	.byte	0x03, 0x5f
        /*00a6*/ 	.short	0x0101


	//----- nvinfo : EIATTR_COOP_GROUP_MASK_REGIDS
	.align		4
        /*00a8*/ 	.byte	0x04, 0x29
        /*00aa*/ 	.short	(.L_257 - .L_256)


	//   ....[0]....
.L_256:
        /*00ac*/ 	.word	0xffffffff


	//   ....[1]....
        /*00b0*/ 	.word	0xffffffff


	//   ....[2]....
        /*00b4*/ 	.word	0xffffffff


	//   ....[3]....
        /*00b8*/ 	.word	0xffffffff


	//   ....[4]....
        /*00bc*/ 	.word	0xffffffff


	//   ....[5]....
        /*00c0*/ 	.word	0xffffffff


	//   ....[6]....
        /*00c4*/ 	.word	0xffffffff


	//   ....[7]....
        /*00c8*/ 	.word	0xffffffff


	//   ....[8]....
        /*00cc*/ 	.word	0xffffffff


	//   ....[9]....
        /*00d0*/ 	.word	0xffffffff


	//   ....[10]....
        /*00d4*/ 	.word	0xffffffff


	//   ....[11]....
        /*00d8*/ 	.word	0xffffffff


	//   ....[12]....
        /*00dc*/ 	.word	0xffffffff


	//   ....[13]....
        /*00e0*/ 	.word	0xffffffff


	//   ....[14]....
        /*00e4*/ 	.word	0xffffffff


	//   ....[15]....
        /*00e8*/ 	.word	0xffffffff


	//   ....[16]....
        /*00ec*/ 	.word	0xffffffff


	//   ....[17]....
        /*00f0*/ 	.word	0xffffffff


	//   ....[18]....
        /*00f4*/ 	.word	0xffffffff


	//   ....[19]....
        /*00f8*/ 	.word	0xffffffff


	//   ....[20]....
        /*00fc*/ 	.word	0xffffffff


	//   ....[21]....
        /*0100*/ 	.word	0xffffffff


	//   ....[22]....
        /*0104*/ 	.word	0xffffffff


	//   ....[23]....
        /*0108*/ 	.word	0xffffffff


	//   ....[24]....
        /*010c*/ 	.word	0xffffffff


	//   ....[25]....
        /*0110*/ 	.word	0xffffffff


	//   ....[26]....
        /*0114*/ 	.word	0xffffffff


	//----- nvinfo : EIATTR_COOP_GROUP_INSTR_OFFSETS
	.align		4
.L_257:
        /*0118*/ 	.byte	0x04, 0x28
        /*011a*/ 	.short	(.L_259 - .L_258)


	//   ....[0]....
.L_258:
        /*011c*/ 	.word	0x00000500


	//   ....[1]....
        /*0120*/ 	.word	0x00000510


	//   ....[2]....
        /*0124*/ 	.word	0x00000540


	//   ....[3]....
        /*0128*/ 	.word	0x00000560


	//   ....[4]....
        /*012c*/ 	.word	0x00000570


	//   ....[5]....
        /*0130*/ 	.word	0x000005b0


	//   ....[6]....
        /*0134*/ 	.word	0x000005c0


	//   ....[7]....
        /*0138*/ 	.word	0x000005e0


	//   ....[8]....
        /*013c*/ 	.word	0x000005f0


	//   ....[9]....
        /*0140*/ 	.word	0x00000610


	//   ....[10]....
        /*0144*/ 	.word	0x00000620


	//   ....[11]....
        /*0148*/ 	.word	0x00000940


	//   ....[12]....
        /*014c*/ 	.word	0x00000960


	//   ....[13]....
        /*0150*/ 	.word	0x00000970


	//   ....[14]....
        /*0154*/ 	.word	0x00000990


	//   ....[15]....
        /*0158*/ 	.word	0x000009d0


	//   ....[16]....
        /*015c*/ 	.word	0x000009f0


	//   ....[17]....
        /*0160*/ 	.word	0x00000a00


	//   ....[18]....
        /*0164*/ 	.word	0x00000a50


	//   ....[19]....
        /*0168*/ 	.word	0x00000a60


	//   ....[20]....
        /*016c*/ 	.word	0x00000a70


	//   ....[21]....
        /*0170*/ 	.word	0x00000ac0


	//   ....[22]....
        /*0174*/ 	.word	0x00000ad0


	//   ....[23]....
        /*0178*/ 	.word	0x00000ae0


	//   ....[24]....
        /*017c*/ 	.word	0x00000b30


	//   ....[25]....
        /*0180*/ 	.word	0x00000b40


	//   ....[26]....
        /*0184*/ 	.word	0x00000b50


	//----- nvinfo : EIATTR_VRC_CTA_INIT_COUNT
	.align		4
.L_259:
        /*0188*/ 	.byte	0x02, 0x4a
	.zero		1
	.zero		1


	//----- nvinfo : EIATTR_EXIT_INSTR_OFFSETS
	.align		4
        /*018c*/ 	.byte	0x04, 0x1c
        /*018e*/ 	.short	(.L_261 - .L_260)


	//   ....[0]....
.L_260:
        /*0190*/ 	.word	0x00000050


	//   ....[1]....
        /*0194*/ 	.word	0x00001870


	//----- nvinfo : EIATTR_CRS_STACK_SIZE
	.align		4
.L_261:
        /*0198*/ 	.byte	0x04, 0x1e
        /*019a*/ 	.short	(.L_263 - .L_262)
.L_262:
        /*019c*/ 	.word	0x00000000


	//----- nvinfo : EIATTR_CBANK_PARAM_SIZE
	.align		4
.L_263:
        /*01a0*/ 	.byte	0x03, 0x19
        /*01a2*/ 	.short	0x0048


	//----- nvinfo : EIATTR_PARAM_CBANK
	.align		4
        /*01a4*/ 	.byte	0x04, 0x0a
        /*01a6*/ 	.short	(.L_265 - .L_264)
	.align		4
.L_264:
        /*01a8*/ 	.word	index@(.nv.constant0._Z17conv_TOP_K_kernelmmPPfmS0_mPPmS0_Pd)
        /*01ac*/ 	.short	0x0380
        /*01ae*/ 	.short	0x0048


	//----- nvinfo : EIATTR_SW_WAR
	.align		4
.L_265:
        /*01b0*/ 	.byte	0x04, 0x36
        /*01b2*/ 	.short	(.L_267 - .L_266)
.L_266:
        /*01b4*/ 	.word	0x00000008
.L_267:


//--------------------- .nv.callgraph             --------------------------
	.section	.nv.callgraph,"",@"SHT_CUDA_CALLGRAPH"
	.align	4
	.sectionentsize	8
	.align		4
        /*0000*/ 	.word	0x00000000
	.align		4
        /*0004*/ 	.word	0xffffffff
	.align		4
        /*0008*/ 	.word	0x00000000
	.align		4
        /*000c*/ 	.word	0xfffffffe
	.align		4
        /*0010*/ 	.word	0x00000000
	.align		4
        /*0014*/ 	.word	0xfffffffd
	.align		4
        /*0018*/ 	.word	0x00000000
	.align		4
        /*001c*/ 	.word	0xfffffffc


//--------------------- .text._Z11fill_kernelIimiEvT0_PT_T1_ --------------------------
	.section	.text._Z11fill_kernelIimiEvT0_PT_T1_,"ax",@progbits
	.align	128
        .global         _Z11fill_kernelIimiEvT0_PT_T1_
        .type           _Z11fill_kernelIimiEvT0_PT_T1_,@function
        .size           _Z11fill_kernelIimiEvT0_PT_T1_,(.L_x_112 - _Z11fill_kernelIimiEvT0_PT_T1_)
        .other          _Z11fill_kernelIimiEvT0_PT_T1_,@"STO_CUDA_ENTRY STV_DEFAULT"
_Z11fill_kernelIimiEvT0_PT_T1_:
.text._Z11fill_kernelIimiEvT0_PT_T1_:
[----:B------:R-:W-:Y:S01]  /*0000*/  LDC R1, c[0x0][0x37c] ;  /* 0x0000df00ff017b82 */ /* 0x000fe20000000800 */
[----:B------:R-:W0:Y:S07]  /*0010*/  S2R R0, SR_TID.X ;  /* 0x0000000000007919 */ /* 0x000e2e0000002100 */
[----:B------:R-:W0:Y:S01]  /*0020*/  S2UR UR4, SR_CTAID.X ;  /* 0x00000000000479c3 */ /* 0x000e220000002500 */
[----:B------:R-:W1:Y:S07]  /*0030*/  LDCU.64 UR8, c[0x0][0x380] ;  /* 0x00007000ff0877ac */ /* 0x000e6e0008000a00 */
[----:B------:R-:W0:Y:S02]  /*0040*/  LDC R3, c[0x0][0x360] ;  /* 0x0000d800ff037b82 */ /* 0x000e240000000800 */
[----:B0-----:R-:W-:-:S05]  /*0050*/  IMAD R0, R3, UR4, R0 ;  /* 0x0000000403007c24 */ /* 0x001fca000f8e0200 */
[----:B-1----:R-:W-:-:S04]  /*0060*/  ISETP.GE.U32.AND P0, PT, R0, UR8, PT ;  /* 0x0000000800007c0c */ /* 0x002fc8000bf06070 */
[----:B------:R-:W-:-:S13]  /*0070*/  ISETP.GE.U32.AND.EX P0, PT, RZ, UR9, PT, P0 ;  /* 0x00000009ff007c0c */ /* 0x000fda000bf06100 */
[----:B------:R-:W-:Y:S05]  /*0080*/  @P0 EXIT ;  /* 0x000000000000094d */ /* 0x000fea0003800000 */
[----:B------:R-:W0:Y:S01]  /*0090*/  LDC R7, c[0x0][0x390] ;  /* 0x0000e400ff077b82 */ /* 0x000e220000000800 */
[----:B------:R-:W1:Y:S01]  /*00a0*/  LDCU UR4, c[0x0][0x370] ;  /* 0x00006e00ff0477ac */ /* 0x000e620008000800 */
[----:B------:R-:W-:Y:S02]  /*00b0*/  IMAD.MOV.U32 R5, RZ, RZ, R0 ;  /* 0x000000ffff057224 */ /* 0x000fe400078e0000 */
[----:B------:R-:W-:Y:S01]  /*00c0*/  IMAD.MOV.U32 R4, RZ, RZ, RZ ;  /* 0x000000ffff047224 */ /* 0x000fe200078e00ff */
[----:B------:R-:W2:Y:S01]  /*00d0*/  LDCU.64 UR6, c[0x0][0x358] ;  /* 0x00006b00ff0677ac */ /* 0x000ea20008000a00 */
[----:B------:R-:W3:Y:S01]  /*00e0*/  LDCU.64 UR10, c[0x0][0x388] ;  /* 0x00007100ff0a77ac */ /* 0x000ee20008000a00 */
[----:B-1----:R-:W-:-:S07]  /*00f0*/  IMAD R0, R3, UR4, RZ ;  /* 0x0000000403007c24 */ /* 0x002fce000f8e02ff */
.L_x_0:
[----:B---3--:R-:W-:-:S04]  /*0100*/  LEA R2, P0, R5, UR10, 0x2 ;  /* 0x0000000a05027c11 */ /* 0x008fc8000f8010ff */
[----:B------:R-:W-:Y:S02]  /*0110*/  LEA.HI.X R3, R5, UR11, R4, 0x2, P0 ;  /* 0x0000000b05037c11 */ /* 0x000fe400080f1404 */
[----:B------:R-:W-:-:S03]  /*0120*/  IADD3 R5, P0, PT, R0, R5, RZ ;  /* 0x0000000500057210 */ /* 0x000fc60007f1e0ff */
[----:B0-2---:R1:W-:Y:S02]  /*0130*/  STG.E desc[UR6][R2.64], R7 ;  /* 0x0000000702007986 */ /* 0x0053e4000c101906 */
[----:B------:R-:W-:Y:S01]  /*0140*/  IMAD.X R4, RZ, RZ, R4, P0 ;  /* 0x000000ffff047224 */ /* 0x000fe200000e0604 */
[----:B------:R-:W-:-:S04]  /*0150*/  ISETP.GE.U32.AND P0, PT, R5, UR8, PT ;  /* 0x0000000805007c0c */ /* 0x000fc8000bf06070 */
[----:B------:R-:W-:-:S13]  /*0160*/  ISETP.GE.U32.AND.EX P0, PT, R4, UR9, PT, P0 ;  /* 0x0000000904007c0c */ /* 0x000fda000bf06100 */
[----:B-1----:R-:W-:Y:S05]  /*0170*/  @!P0 BRA `(.L_x_0) ;  /* 0xfffffffc00e08947 */ /* 0x002fea000383ffff */
[----:B------:R-:W-:Y:S05]  /*0180*/  EXIT ;  /* 0x000000000000794d */ /* 0x000fea0003800000 */
.L_x_1:
[----:B------:R-:W-:-:S00]  /*0190*/  BRA `(.L_x_1) ;  /* 0xfffffffc00fc7947 */ /* 0x000fc0000383ffff */
[----:B------:R-:W-:-:S00]  /*01a0*/  NOP ;  /* 0x0000000000007918 */ /* 0x000fc00000000000 */
        /* <DEDUP_REMOVED lines=13> */
.L_x_112:


//--------------------- .text._Z11fill_kernelImmfEvT0_PT_T1_ --------------------------
	.section	.text._Z11fill_kernelImmfEvT0_PT_T1_,"ax",@progbits
	.align	128
        .global         _Z11fill_kernelImmfEvT0_PT_T1_
        .type           _Z11fill_kernelImmfEvT0_PT_T1_,@function
        .size           _Z11fill_kernelImmfEvT0_PT_T1_,(.L_x_113 - _Z11fill_kernelImmfEvT0_PT_T1_)
        .other          _Z11fill_kernelImmfEvT0_PT_T1_,@"STO_CUDA_ENTRY STV_DEFAULT"
_Z11fill_kernelImmfEvT0_PT_T1_:
.text._Z11fill_kernelImmfEvT0_PT_T1_:
        /* <DEDUP_REMOVED lines=9> */
[----:B------:R-:W0:Y:S01]  /*0090*/  LDCU UR5, c[0x0][0x390] ;  /* 0x00007200ff0577ac */ /* 0x000e220008000800 */
[----:B------:R-:W-:Y:S02]  /*00a0*/  IMAD.MOV.U32 R7, RZ, RZ, R0 ;  /* 0x000000ffff077224 */ /* 0x000fe400078e0000 */
[----:B------:R-:W-:Y:S01]  /*00b0*/  IMAD.MOV.U32 R6, RZ, RZ, RZ ;  /* 0x000000ffff067224 */ /* 0x000fe200078e00ff */
[----:B------:R-:W1:Y:S01]  /*00c0*/  LDCU UR4, c[0x0][0x370] ;  /* 0x00006e00ff0477ac */ /* 0x000e620008000800 */
[----:B------:R-:W2:Y:S01]  /*00d0*/  LDCU.64 UR6, c[0x0][0x358] ;  /* 0x00006b00ff0677ac */ /* 0x000ea20008000a00 */
[----:B------:R-:W3:Y:S01]  /*00e0*/  LDCU.64 UR10, c[0x0][0x388] ;  /* 0x00007100ff0a77ac */ /* 0x000ee20008000a00 */
[----:B0-----:R-:W0:Y:S01]  /*00f0*/  F2I.U64.TRUNC R2, UR5 ;  /* 0x0000000500027d11 */ /* 0x001e22000820d800 */
[----:B-1----:R-:W-:-:S07]  /*0100*/  IMAD R0, R5, UR4, RZ ;  /* 0x0000000405007c24 */ /* 0x002fce000f8e02ff */
.L_x_2:
[----:B---3--:R-:W-:-:S04]  /*0110*/  LEA R4, P0, R7, UR10, 0x3 ;  /* 0x0000000a07047c11 */ /* 0x008fc8000f8018ff */
[----:B------:R-:W-:Y:S02]  /*0120*/  LEA.HI.X R5, R7, UR11, R6, 0x3, P0 ;  /* 0x0000000b07057c11 */ /* 0x000fe400080f1c06 */
[----:B------:R-:W-:-:S03]  /*0130*/  IADD3 R7, P0, PT, R0, R7, RZ ;  /* 0x0000000700077210 */ /* 0x000fc60007f1e0ff */
[----:B0-2---:R1:W-:Y:S02]  /*0140*/  STG.E.64 desc[UR6][R4.64], R2 ;  /* 0x0000000204007986 */ /* 0x0053e4000c101b06 */
[----:B------:R-:W-:Y:S01]  /*0150*/  IMAD.X R6, RZ, RZ, R6, P0 ;  /* 0x000000ffff067224 */ /* 0x000fe200000e0606 */
[----:B------:R-:W-:-:S04]  /*0160*/  ISETP.GE.U32.AND P0, PT, R7, UR8, PT ;  /* 0x0000000807007c0c */ /* 0x000fc8000bf06070 */
[----:B------:R-:W-:-:S13]  /*0170*/  ISETP.GE.U32.AND.EX P0, PT, R6, UR9, PT, P0 ;  /* 0x0000000906007c0c */ /* 0x000fda000bf06100 */
[----:B-1----:R-:W-:Y:S05]  /*0180*/  @!P0 BRA `(.L_x_2) ;  /* 0xfffffffc00e08947 */ /* 0x002fea000383ffff */
[----:B------:R-:W-:Y:S05]  /*0190*/  EXIT ;  /* 0x000000000000794d */ /* 0x000fea0003800000 */
.L_x_3:
        /* <DEDUP_REMOVED lines=14> */
.L_x_113:


//--------------------- .text._Z11fill_kernelIfmfEvT0_PT_T1_ --------------------------
	.section	.text._Z11fill_kernelIfmfEvT0_PT_T1_,"ax",@progbits
	.align	128
        .global         _Z11fill_kernelIfmfEvT0_PT_T1_
        .type           _Z11fill_kernelIfmfEvT0_PT_T1_,@function
        .size           _Z11fill_kernelIfmfEvT0_PT_T1_,(.L_x_114 - _Z11fill_kernelIfmfEvT0_PT_T1_)
        .other          _Z11fill_kernelIfmfEvT0_PT_T1_,@"STO_CUDA_ENTRY STV_DEFAULT"
_Z11fill_kernelIfmfEvT0_PT_T1_:
.text._Z11fill_kernelIfmfEvT0_PT_T1_:
        /* <DEDUP_REMOVED lines=16> */
.L_x_4:
        /* <DEDUP_REMOVED lines=9> */
.L_x_5:
        /* <DEDUP_REMOVED lines=15> */
.L_x_114:


//--------------------- .text._Z36zero_DATA_MAX_VAL_PER_CHANNEL_kernelmmmPPfPPmPS0_ --------------------------
	.section	.text._Z36zero_DATA_MAX_VAL_PER_CHANNEL_kernelmmmPPfPPmPS0_,"ax",@progbits
	.align	128
        .global         _Z36zero_DATA_MAX_VAL_PER_CHANNEL_kernelmmmPPfPPmPS0_
        .type           _Z36zero_DATA_MAX_VAL_PER_CHANNEL_kernelmmmPPfPPmPS0_,@function
        .size           _Z36zero_DATA_MAX_VAL_PER_CHANNEL_kernelmmmPPfPPmPS0_,(.L_x_107 - _Z36zero_DATA_MAX_VAL_PER_CHANNEL_kernelmmmPPfPPmPS0_)
        .other          _Z36zero_DATA_MAX_VAL_PER_CHANNEL_kernelmmmPPfPPmPS0_,@"STO_CUDA_ENTRY STV_DEFAULT"
_Z36zero_DATA_MAX_VAL_PER_CHANNEL_kernelmmmPPfPPmPS0_:
.text._Z36zero_DATA_MAX_VAL_PER_CHANNEL_kernelmmmPPfPPmPS0_:
[----:B------:R-:W-:Y:S08]  /*0000*/  LDC R1, c[0x0][0x37c] ;  /* 0x0000df00ff017b82 */ /* 0x000ff00000000800 */
[----:B------:R-:W0:Y:S08]  /*0010*/  LDC.64 R6, c[0x0][0x380] ;  /* 0x0000e000ff067b82 */ /* 0x000e300000000a00 */
[----:B------:R-:W0:Y:S08]  /*0020*/  LDC.64 R4, c[0x0][0x388] ;  /* 0x0000e200ff047b82 */ /* 0x000e300000000a00 */
[----:B------:R-:W1:Y:S01]  /*0030*/  S2UR UR4, SR_CTAID.X ;  /* 0x00000000000479c3 */ /* 0x000e620000002500 */
[----:B0-----:R-:W-:-:S02]  /*0040*/  IMAD R0, R5, R6, RZ ;  /* 0x0000000605007224 */ /* 0x001fc400078e02ff */
[----:B------:R-:W-:-:S04]  /*0050*/  IMAD.WIDE.U32 R2, R4, R6, RZ ;  /* 0x0000000604027225 */ /* 0x000fc800078e00ff */
[----:B------:R-:W-:Y:S01]  /*0060*/  IMAD R5, R4, R7, R0 ;  /* 0x0000000704057224 */ /* 0x000fe200078e0200 */
[----:B-1----:R-:W-:-:S03]  /*0070*/  ISETP.GT.U32.AND P0, PT, R2, UR4, PT ;  /* 0x0000000402007c0c */ /* 0x002fc6000bf04070 */
[----:B------:R-:W-:-:S05]  /*0080*/  IMAD.IADD R0, R3, 0x1, R5 ;  /* 0x0000000103007824 */ /* 0x000fca00078e0205 */
[----:B------:R-:W-:-:S13]  /*0090*/  ISETP.GT.U32.AND.EX P0, PT, R0, RZ, PT, P0 ;  /* 0x000000ff0000720c */ /* 0x000fda0003f04100 */
[----:B------:R-:W-:Y:S05]  /*00a0*/  @!P0 EXIT ;  /* 0x000000000000894d */ /* 0x000fea0003800000 */
[----:B------:R-:W0:Y:S01]  /*00b0*/  LDCU UR5, c[0x0][0x360] ;  /* 0x00006c00ff0577ac */ /* 0x000e220008000800 */
[----:B------:R-:W1:Y:S01]  /*00c0*/  S2R R10, SR_TID.X ;  /* 0x00000000000a7919 */ /* 0x000e620000002100 */
[----:B------:R-:W2:Y:S01]  /*00d0*/  LDC R11, c[0x0][0x370] ;  /* 0x0000dc00ff0b7b82 */ /* 0x000ea20000000800 */
[----:B------:R-:W-:Y:S01]  /*00e0*/  IMAD.U32 R12, RZ, RZ, UR4 ;  /* 0x00000004ff0c7e24 */ /* 0x000fe2000f8e00ff */
[----:B------:R-:W3:Y:S01]  /*00f0*/  LDCU.64 UR6, c[0x0][0x358] ;  /* 0x00006b00ff0677ac */ /* 0x000ee20008000a00 */
[----:B------:R-:W-:-:S07]  /*0100*/  IMAD.MOV.U32 R13, RZ, RZ, RZ ;  /* 0x000000ffff0d7224 */ /* 0x000fce00078e00ff */
.L_x_11:
[----:B------:R-:W4:Y:S02]  /*0110*/  LDCU UR4, c[0x0][0x38c] ;  /* 0x00007180ff0477ac */ /* 0x000f240008000800 */
[----:B----4-:R-:W-:-:S04]  /*0120*/  LOP3.LUT R4, R13, UR4, RZ, 0xfc, !PT ;  /* 0x000000040d047c12 */ /* 0x010fc8000f8efcff */
[----:B------:R-:W-:-:S13]  /*0130*/  ISETP.NE.U32.AND P0, PT, R4, RZ, PT ;  /* 0x000000ff0400720c */ /* 0x000fda0003f05070 */
[----:B------:R-:W-:Y:S05]  /*0140*/  @P0 BRA `(.L_x_6) ;  /* 0x0000000000640947 */ /* 0x000fea0003800000 */
[----:B------:R-:W4:Y:S01]  /*0150*/  LDCU UR4, c[0x0][0x388] ;  /* 0x00007100ff0477ac */ /* 0x000f220008000800 */
[----:B------:R-:W-:Y:S01]  /*0160*/  IMAD.MOV.U32 R16, RZ, RZ, RZ ;  /* 0x000000ffff107224 */ /* 0x000fe200078e00ff */
[----:B----4-:R-:W4:Y:S01]  /*0170*/  I2F.U32.RP R6, UR4 ;  /* 0x0000000400067d06 */ /* 0x010f220008209000 */
[----:B------:R-:W-:-:S07]  /*0180*/  ISETP.NE.U32.AND P2, PT, RZ, UR4, PT ;  /* 0x00000004ff007c0c */ /* 0x000fce000bf45070 */
[----:B----4-:R-:W4:Y:S02]  /*0190*/  MUFU.RCP R6, R6 ;  /* 0x0000000600067308 */ /* 0x010f240000001000 */
[----:B----4-:R-:W-:-:S06]  /*01a0*/  IADD3 R4, PT, PT, R6, 0xffffffe, RZ ;  /* 0x0ffffffe06047810 */ /* 0x010fcc0007ffe0ff */
[----:B------:R4:W5:Y:S02]  /*01b0*/  F2I.FTZ.U32.TRUNC.NTZ R5, R4 ;  /* 0x0000000400057305 */ /* 0x000964000021f000 */
[----:B----4-:R-:W-:Y:S02]  /*01c0*/  IMAD.MOV.U32 R4, RZ, RZ, RZ ;  /* 0x000000ffff047224 */ /* 0x010fe400078e00ff */
[----:B-----5:R-:W-:-:S04]  /*01d0*/  IMAD.MOV R7, RZ, RZ, -R5 ;  /* 0x000000ffff077224 */ /* 0x020fc800078e0a05 */
[----:B------:R-:W-:-:S04]  /*01e0*/  IMAD R7, R7, UR4, RZ ;  /* 0x0000000407077c24 */ /* 0x000fc8000f8e02ff */
[----:B------:R-:W-:-:S06]  /*01f0*/  IMAD.HI.U32 R5, R5, R7, R4 ;  /* 0x0000000705057227 */ /* 0x000fcc00078e0004 */
[----:B------:R-:W-:-:S04]  /*0200*/  IMAD.HI.U32 R5, R5, R12, RZ ;  /* 0x0000000c05057227 */ /* 0x000fc800078e00ff */
[----:B------:R-:W-:-:S04]  /*0210*/  IMAD.MOV R7, RZ, RZ, -R5 ;  /* 0x000000ffff077224 */ /* 0x000fc800078e0a05 */
[----:B------:R-:W-:-:S05]  /*0220*/  IMAD R7, R7, UR4, R12 ;  /* 0x0000000407077c24 */ /* 0x000fca000f8e020c */
[----:B------:R-:W-:-:S13]  /*0230*/  ISETP.GE.U32.AND P0, PT, R7, UR4, PT ;  /* 0x0000000407007c0c */ /* 0x000fda000bf06070 */
[----:B------:R-:W-:Y:S01]  /*0240*/  @P0 IADD3 R7, PT, PT, R7, -UR4, RZ ;  /* 0x8000000407070c10 */ /* 0x000fe2000fffe0ff */
[----:B------:R-:W-:-:S03]  /*0250*/  @P0 VIADD R5, R5, 0x1 ;  /* 0x0000000105050836 */ /* 0x000fc60000000000 */
[----:B------:R-:W-:Y:S01]  /*0260*/  ISETP.GE.U32.AND P1, PT, R7, UR4, PT ;  /* 0x0000000407007c0c */ /* 0x000fe2000bf26070 */
[----:B------:R-:W-:-:S12]  /*0270*/  HFMA2 R7, -RZ, RZ, 0, 0 ;  /* 0x00000000ff077431 */ /* 0x000fd800000001ff */
[----:B------:R-:W-:Y:S01]  /*0280*/  @P1 VIADD R5, R5, 0x1 ;  /* 0x0000000105051836 */ /* 0x000fe20000000000 */
[----:B------:R-:W-:-:S04]  /*0290*/  @!P2 LOP3.LUT R5, RZ, UR4, RZ, 0x33, !PT ;  /* 0x00000004ff05ac12 */ /* 0x000fc8000f8e33ff */
[----:B------:R-:W-:Y:S01]  /*02a0*/  IADD3 R17, PT, PT, -R5, RZ, RZ ;  /* 0x000000ff05117210 */ /* 0x000fe20007ffe1ff */
[----:B------:R-:W-:-:S04]  /*02b0*/  IMAD.MOV.U32 R6, RZ, RZ, R5 ;  /* 0x000000ffff067224 */ /* 0x000fc800078e0005 */
[----:B------:R-:W-:Y:S01]  /*02c0*/  IMAD R17, R17, UR4, R12 ;  /* 0x0000000411117c24 */ /* 0x000fe2000f8e020c */
[----:B------:R-:W-:Y:S06]  /*02d0*/  BRA `(.L_x_7) ;  /* 0x0000000000287947 */ /* 0x000fec0003800000 */
.L_x_6:
[----:B------:R-:W-:-:S07]  /*02e0*/  MOV R8, 0x300 ;  /* 0x0000030000087802 */ /* 0x000fce0000000f00 */
[----:B0123--:R-:W-:Y:S05]  /*02f0*/  CALL.REL.NOINC `($__internal_0_$__cuda_sm20_div_u64) ;  /* 0x0000000000c07944 */ /* 0x00ffea0003c00000 */
[----:B------:R-:W0:Y:S01]  /*0300*/  LDC.64 R14, c[0x0][0x388] ;  /* 0x0000e200ff0e7b82 */ /* 0x000e220000000a00 */
[----:B------:R-:W-:-:S05]  /*0310*/  IADD3 R9, P0, PT, RZ, -R6, RZ ;  /* 0x80000006ff097210 */ /* 0x000fca0007f1e0ff */
[----:B------:R-:W-:-:S04]  /*0320*/  IMAD.X R5, RZ, RZ, ~R7, P0 ;  /* 0x000000ffff057224 */ /* 0x000fc800000e0e07 */
[-C--:B0-----:R-:W-:Y:S02]  /*0330*/  IMAD R8, R5, R14.reuse, RZ ;  /* 0x0000000e05087224 */ /* 0x081fe400078e02ff */
[----:B------:R-:W-:-:S04]  /*0340*/  IMAD.WIDE.U32 R4, R9, R14, R12 ;  /* 0x0000000e09047225 */ /* 0x000fc800078e000c */
[----:B------:R-:W-:Y:S02]  /*0350*/  IMAD R9, R9, R15, R8 ;  /* 0x0000000f09097224 */ /* 0x000fe400078e0208 */
[----:B------:R-:W-:-:S03]  /*0360*/  IMAD.MOV.U32 R17, RZ, RZ, R4 ;  /* 0x000000ffff117224 */ /* 0x000fc600078e0004 */
[----:B------:R-:W-:-:S07]  /*0370*/  IADD3 R16, PT, PT, R5, R9, RZ ;  /* 0x0000000905107210 */ /* 0x000fce0007ffe0ff */
.L_x_7:
[----:B------:R-:W1:Y:S01]  /*0380*/  LDCU.64 UR8, c[0x0][0x390] ;  /* 0x00007200ff0877ac */ /* 0x000e620008000a00 */
[----:B------:R-:W-:Y:S01]  /*0390*/  BSSY.RECONVERGENT B0, `(.L_x_8) ;  /* 0x0000020000007945 */ /* 0x000fe20003800200 */
[----:B------:R-:W4:Y:S01]  /*03a0*/  LDCU.64 UR12, c[0x0][0x3a8] ;  /* 0x00007500ff0c77ac */ /* 0x000f220008000a00 */
[----:B-1----:R-:W-:-:S04]  /*03b0*/  ISETP.GE.U32.AND P0, PT, R10, UR8, PT ;  /* 0x000000080a007c0c */ /* 0x002fc8000bf06070 */
[----:B------:R-:W-:-:S13]  /*03c0*/  ISETP.GE.U32.AND.EX P0, PT, RZ, UR9, PT, P0 ;  /* 0x00000009ff007c0c */ /* 0x000fda000bf06100 */
[----:B----4-:R-:W-:Y:S05]  /*03d0*/  @P0 BRA `(.L_x_9) ;  /* 0x00000000006c0947 */ /* 0x010fea0003800000 */
[----:B------:R-:W1:Y:S01]  /*03e0*/  LDCU.64 UR10, c[0x0][0x3a0] ;  /* 0x00007400ff0a77ac */ /* 0x000e620008000a00 */
[C---:B------:R-:W-:Y:S01]  /*03f0*/  SHF.L.U64.HI R16, R17.reuse, 0x2, R16 ;  /* 0x0000000211107819 */ /* 0x040fe20000010210 */
[C---:B------:R-:W-:Y:S01]  /*0400*/  IMAD.SHL.U32 R15, R6.reuse, 0x8, RZ ;  /* 0x00000008060f7824 */ /* 0x040fe200078e00ff */
[----:B------:R-:W-:Y:S01]  /*0410*/  SHF.L.U64.HI R14, R6, 0x3, R7 ;  /* 0x00000003060e7819 */ /* 0x000fe20000010207 */
[----:B------:R-:W-:Y:S01]  /*0420*/  IMAD.SHL.U32 R17, R17, 0x4, RZ ;  /* 0x0000000411117824 */ /* 0x000fe200078e00ff */
[----:B------:R-:W-:Y:S01]  /*0430*/  MOV R19, R10 ;  /* 0x0000000a00137202 */ /* 0x000fe20000000f00 */
[----:B------:R-:W-:Y:S01]  /*0440*/  IMAD.MOV.U32 R18, RZ, RZ, RZ ;  /* 0x000000ffff127224 */ /* 0x000fe200078e00ff */
[----:B-1----:R-:W-:-:S04]  /*0450*/  LEA R4, P0, R12, UR10, 0x3 ;  /* 0x0000000a0c047c11 */ /* 0x002fc8000f8018ff */
[----:B------:R-:W-:-:S09]  /*0460*/  LEA.HI.X R5, R12, UR11, R13, 0x3, P0 ;  /* 0x0000000b0c057c11 */ /* 0x000fd200080f1c0d */
.L_x_10:
[----:B---3--:R-:W3:Y:S02]  /*0470*/  LDG.E.64 R6, desc[UR6][R4.64] ;  /* 0x0000000604067981 */ /* 0x008ee4000c1e1b00 */
[----:B---3--:R-:W-:-:S04]  /*0480*/  LEA R20, P0, R19, R6, 0x3 ;  /* 0x0000000613147211 */ /* 0x008fc800078018ff */
[----:B------:R-:W-:-:S05]  /*0490*/  LEA.HI.X R21, R19, R7, R18, 0x3, P0 ;  /* 0x0000000713157211 */ /* 0x000fca00000f1c12 */
[----:B------:R-:W3:Y:S02]  /*04a0*/  LDG.E.64 R6, desc[UR6][R20.64] ;  /* 0x0000000614067981 */ /* 0x000ee4000c1e1b00 */
[----:B---3--:R-:W-:-:S04]  /*04b0*/  LEA R8, P0, R6, UR12, 0x3 ;  /* 0x0000000c06087c11 */ /* 0x008fc8000f8018ff */
[----:B------:R-:W-:-:S06]  /*04c0*/  LEA.HI.X R9, R6, UR13, R7, 0x3, P0 ;  /* 0x0000000d06097c11 */ /* 0x000fcc00080f1c07 */
[----:B------:R-:W3:Y:S02]  /*04d0*/  LDG.E.64 R8, desc[UR6][R8.64] ;  /* 0x0000000608087981 */ /* 0x000ee4000c1e1b00 */
[----:B---3--:R-:W-:-:S05]  /*04e0*/  IADD3 R6, P0, PT, R8, R15, RZ ;  /* 0x0000000f08067210 */ /* 0x008fca0007f1e0ff */
[----:B------:R-:W-:-:S06]  /*04f0*/  IMAD.X R7, R9, 0x1, R14, P0 ;  /* 0x0000000109077824 */ /* 0x000fcc00000e060e */
[----:B------:R-:W3:Y:S02]  /*0500*/  LDG.E.64 R6, desc[UR6][R6.64] ;  /* 0x0000000606067981 */ /* 0x000ee4000c1e1b00 */
[----:B---3--:R-:W-:-:S04]  /*0510*/  IADD3 R22, P0, PT, R6, R17, RZ ;  /* 0x0000001106167210 */ /* 0x008fc80007f1e0ff */
[----:B------:R-:W-:Y:S02]  /*0520*/  IADD3.X R23, PT, PT, R7, R16, RZ, P0, !PT ;  /* 0x0000001007177210 */ /* 0x000fe400007fe4ff */
[----:B0-----:R-:W-:-:S03]  /*0530*/  IADD3 R19, P0, PT, R19, UR5, RZ ;  /* 0x0000000513137c10 */ /* 0x001fc6000ff1e0ff */
[----:B------:R1:W-:Y:S02]  /*0540*/  STG.E desc[UR6][R22.64], RZ ;  /* 0x000000ff16007986 */ /* 0x0003e4000c101906 */
[----:B------:R-:W-:Y:S01]  /*0550*/  IMAD.X R18, RZ, RZ, R18, P0 ;  /* 0x000000ffff127224 */ /* 0x000fe200000e0612 */
[----:B------:R-:W-:-:S04]  /*0560*/  ISETP.GE.U32.AND P0, PT, R19, UR8, PT ;  /* 0x0000000813007c0c */ /* 0x000fc8000bf06070 */
[----:B------:R-:W-:-:S13]  /*0570*/  ISETP.GE.U32.AND.EX P0, PT, R18, UR9, PT, P0 ;  /* 0x0000000912007c0c */ /* 0x000fda000bf06100 */
[----:B-1----:R-:W-:Y:S05]  /*0580*/  @!P0 BRA `(.L_x_10) ;  /* 0xfffffffc00b88947 */ /* 0x002fea000383ffff */
.L_x_9:
[----:B0--3--:R-:W-:Y:S05]  /*0590*/  BSYNC.RECONVERGENT B0 ;  /* 0x0000000000007941 */ /* 0x009fea0003800200 */
.L_x_8:
[----:B--2---:R-:W-:-:S05]  /*05a0*/  IADD3 R12, P0, PT, R11, R12, RZ ;  /* 0x0000000c0b0c7210 */ /* 0x004fca0007f1e0ff */
[----:B------:R-:W-:Y:S01]  /*05b0*/  IMAD.X R13, RZ, RZ, R13, P0 ;  /* 0x000000ffff0d7224 */ /* 0x000fe200000e060d */
[----:B------:R-:W-:-:S04]  /*05c0*/  ISETP.GE.U32.AND P0, PT, R12, R2, PT ;  /* 0x000000020c00720c */ /* 0x000fc80003f06070 */
[----:B------:R-:W-:-:S13]  /*05d0*/  ISETP.GE.U32.AND.EX P0, PT, R13, R0, PT, P0 ;  /* 0x000000000d00720c */ /* 0x000fda0003f06100 */
[----:B------:R-:W-:Y:S05]  /*05e0*/  @!P0 BRA `(.L_x_11) ;  /* 0xfffffff800c88947 */ /* 0x000fea000383ffff */
[----:B------:R-:W-:Y:S05]  /*05f0*/  EXIT ;  /* 0x000000000000794d */ /* 0x000fea0003800000 */
        .weak           $__internal_0_$__cuda_sm20_div_u64
        .type           $__internal_0_$__cuda_sm20_div_u64,@function
        .size           $__internal_0_$__cuda_sm20_div_u64,(.L_x_107 - $__internal_0_$__cuda_sm20_div_u64)
$__internal_0_$__cuda_sm20_div_u64:
[----:B------:R-:W0:Y:S01]  /*0600*/  LDCU.64 UR8, c[0x0][0x388] ;  /* 0x00007100ff0877ac */ /* 0x000e220008000a00 */
[----:B------:R-:W1:Y:S01]  /*0610*/  LDC.64 R4, c[0x0][0x388] ;  /* 0x0000e200ff047b82 */ /* 0x000e620000000a00 */
[----:B0-----:R-:W0:Y:S08]  /*0620*/  I2F.U64.RP R9, UR8 ;  /* 0x0000000800097d12 */ /* 0x001e300008309000 */
[----:B0-----:R-:W0:Y:S02]  /*0630*/  MUFU.RCP R9, R9 ;  /* 0x0000000900097308 */ /* 0x001e240000001000 */
[----:B0-----:R-:W-:-:S06]  /*0640*/  IADD3 R6, PT, PT, R9, 0x1ffffffe, RZ ;  /* 0x1ffffffe09067810 */ /* 0x001fcc0007ffe0ff */
[----:B------:R-:W1:Y:S02]  /*0650*/  F2I.U64.TRUNC R6, R6 ;  /* 0x0000000600067311 */ /* 0x000e64000020d800 */
[----:B-1----:R-:W-:-:S04]  /*0660*/  IMAD.WIDE.U32 R14, R6, R4, RZ ;  /* 0x00000004060e7225 */ /* 0x002fc800078e00ff */
[----:B------:R-:W-:Y:S01]  /*0670*/  IMAD R15, R6, R5, R15 ;  /* 0x00000005060f7224 */ /* 0x000fe200078e020f */
[----:B------:R-:W-:-:S03]  /*0680*/  IADD3 R17, P0, PT, RZ, -R14, RZ ;  /* 0x8000000eff117210 */ /* 0x000fc60007f1e0ff */
[----:B------:R-:W-:Y:S02]  /*0690*/  IMAD R15, R7, R4, R15 ;  /* 0x00000004070f7224 */ /* 0x000fe400078e020f */
[----:B------:R-:W-:-:S04]  /*06a0*/  IMAD.HI.U32 R14, R6, R17, RZ ;  /* 0x00000011060e7227 */ /* 0x000fc800078e00ff */
[----:B------:R-:W-:Y:S02]  /*06b0*/  IMAD.X R19, RZ, RZ, ~R15, P0 ;  /* 0x000000ffff137224 */ /* 0x000fe400000e0e0f */
[----:B------:R-:W-:Y:S02]  /*06c0*/  IMAD.MOV.U32 R15, RZ, RZ, R6 ;  /* 0x000000ffff0f7224 */ /* 0x000fe400078e0006 */
[-C--:B------:R-:W-:Y:S02]  /*06d0*/  IMAD R21, R7, R19.reuse, RZ ;  /* 0x0000001307157224 */ /* 0x080fe400078e02ff */
[----:B------:R-:W-:-:S04]  /*06e0*/  IMAD.WIDE.U32 R14, P0, R6, R19, R14 ;  /* 0x00000013060e7225 */ /* 0x000fc8000780000e */
[----:B------:R-:W-:-:S04]  /*06f0*/  IMAD.HI.U32 R9, R7, R19, RZ ;  /* 0x0000001307097227 */ /* 0x000fc800078e00ff */
[----:B------:R-:W-:Y:S01]  /*0700*/  IMAD.HI.U32 R14, P1, R7, R17, R14 ;  /* 0x00000011070e7227 */ /* 0x000fe2000782000e */
[----:B------:R-:W-:-:S04]  /*0710*/  IADD3.X R9, PT, PT, R9, R7, RZ, P0, !PT ;  /* 0x0000000709097210 */ /* 0x000fc800007fe4ff */
[----:B------:R-:W-:-:S04]  /*0720*/  IADD3 R15, P2, PT, R21, R14, RZ ;  /* 0x0000000e150f7210 */ /* 0x000fc80007f5e0ff */
[----:B------:R-:W-:Y:S01]  /*0730*/  IADD3.X R9, PT, PT, RZ, RZ, R9, P2, P1 ;  /* 0x000000ffff097210 */ /* 0x000fe200017e2409 */
[----:B------:R-:W-:-:S04]  /*0740*/  IMAD.WIDE.U32 R6, R15, R4, RZ ;  /* 0x000000040f067225 */ /* 0x000fc800078e00ff */
[----:B------:R-:W-:Y:S01]  /*0750*/  IMAD R7, R15, R5, R7 ;  /* 0x000000050f077224 */ /* 0x000fe200078e0207 */
[----:B------:R-:W-:-:S03]  /*0760*/  IADD3 R17, P0, PT, RZ, -R6, RZ ;  /* 0x80000006ff117210 */ /* 0x000fc60007f1e0ff */
[----:B------:R-:W-:Y:S02]  /*0770*/  IMAD R7, R9, R4, R7 ;  /* 0x0000000409077224 */ /* 0x000fe400078e0207 */
[----:B------:R-:W-:-:S04]  /*0780*/  IMAD.HI.U32 R14, R15, R17, RZ ;  /* 0x000000110f0e7227 */ /* 0x000fc800078e00ff */
[----:B------:R-:W-:Y:S02]  /*0790*/  IMAD.X R6, RZ, RZ, ~R7, P0 ;  /* 0x000000ffff067224 */ /* 0x000fe400000e0e07 */
[----:B------:R-:W-:Y:S02]  /*07a0*/  HFMA2 R7, -RZ, RZ, 0, 0 ;  /* 0x00000000ff077431 */ /* 0x000fe400000001ff */
[----:B------:R-:W-:-:S04]  /*07b0*/  IMAD.WIDE.U32 R14, P0, R15, R6, R14 ;  /* 0x000000060f0e7225 */ /* 0x000fc8000780000e */
[C---:B------:R-:W-:Y:S02]  /*07c0*/  IMAD R16, R9.reuse, R6, RZ ;  /* 0x0000000609107224 */ /* 0x040fe400078e02ff */
[----:B------:R-:W-:-:S04]  /*07d0*/  IMAD.HI.U32 R15, P1, R9, R17, R14 ;  /* 0x00000011090f7227 */ /* 0x000fc8000782000e */
[----:B------:R-:W-:Y:S01]  /*07e0*/  IMAD.HI.U32 R6, R9, R6, RZ ;  /* 0x0000000609067227 */ /* 0x000fe200078e00ff */
[----:B------:R-:W-:-:S03]  /*07f0*/  IADD3 R15, P2, PT, R16, R15, RZ ;  /* 0x0000000f100f7210 */ /* 0x000fc60007f5e0ff */
[----:B------:R-:W-:Y:S02]  /*0800*/  IMAD.X R9, R6, 0x1, R9, P0 ;  /* 0x0000000106097824 */ /* 0x000fe400000e0609 */
[----:B------:R-:W-:-:S03]  /*0810*/  IMAD.HI.U32 R6, R15, R12, RZ ;  /* 0x0000000c0f067227 */ /* 0x000fc600078e00ff */
[----:B------:R-:W-:Y:S01]  /*0820*/  IADD3.X R9, PT, PT, RZ, RZ, R9, P2, P1 ;  /* 0x000000ffff097210 */ /* 0x000fe200017e2409 */
[----:B------:R-:W-:-:S04]  /*0830*/  IMAD.WIDE.U32 R6, R15, R13, R6 ;  /* 0x0000000d0f067225 */ /* 0x000fc800078e0006 */
[C---:B------:R-:W-:Y:S02]  /*0840*/  IMAD R15, R9.reuse, R13, RZ ;  /* 0x0000000d090f7224 */ /* 0x040fe400078e02ff */
[----:B------:R-:W-:-:S04]  /*0850*/  IMAD.HI.U32 R6, P0, R9, R12, R6 ;  /* 0x0000000c09067227 */ /* 0x000fc80007800006 */
[----:B------:R-:W-:Y:S01]  /*0860*/  IMAD.HI.U32 R9, R9, R13, RZ ;  /* 0x0000000d09097227 */ /* 0x000fe200078e00ff */
[----:B------:R-:W-:-:S03]  /*0870*/  IADD3 R15, P1, PT, R15, R6, RZ ;  /* 0x000000060f0f7210 */ /* 0x000fc60007f3e0ff */
[----:B------:R-:W-:Y:S02]  /*0880*/  IMAD.X R9, RZ, RZ, R9, P0 ;  /* 0x000000ffff097224 */ /* 0x000fe400000e0609 */
[----:B------:R-:W-:-:S04]  /*0890*/  IMAD.WIDE.U32 R6, R15, R4, RZ ;  /* 0x000000040f067225 */ /* 0x000fc800078e00ff */
[----:B------:R-:W-:Y:S01]  /*08a0*/  IMAD.X R9, RZ, RZ, R9, P1 ;  /* 0x000000ffff097224 */ /* 0x000fe200008e0609 */
[----:B------:R-:W-:Y:S01]  /*08b0*/  IADD3 R17, P1, PT, -R6, R12, RZ ;  /* 0x0000000c06117210 */ /* 0x000fe20007f3e1ff */
[----:B------:R-:W-:-:S03]  /*08c0*/  IMAD R7, R15, R5, R7 ;  /* 0x000000050f077224 */ /* 0x000fc600078e0207 */
[-C--:B------:R-:W-:Y:S01]  /*08d0*/  ISETP.GE.U32.AND P0, PT, R17, R4.reuse, PT ;  /* 0x000000041100720c */ /* 0x080fe20003f06070 */
[-C--:B------:R-:W-:Y:S01]  /*08e0*/  IMAD R6, R9, R4.reuse, R7 ;  /* 0x0000000409067224 */ /* 0x080fe200078e0207 */
[----:B------:R-:W-:-:S04]  /*08f0*/  IADD3 R7, P2, PT, R17, -R4, RZ ;  /* 0x8000000411077210 */ /* 0x000fc80007f5e0ff */
[----:B------:R-:W-:Y:S02]  /*0900*/  IADD3.X R18, PT, PT, ~R6, R13, RZ, P1, !PT ;  /* 0x0000000d06127210 */ /* 0x000fe40000ffe5ff */
[----:B------:R-:W-:Y:S02]  /*0910*/  IADD3 R6, P1, PT, R15, 0x1, RZ ;  /* 0x000000010f067810 */ /* 0x000fe40007f3e0ff */
[C---:B------:R-:W-:Y:S01]  /*0920*/  ISETP.GE.U32.AND.EX P0, PT, R18.reuse, R5, PT, P0 ;  /* 0x000000051200720c */ /* 0x040fe20003f06100 */
[----:B------:R-:W-:Y:S02]  /*0930*/  IMAD.X R16, R18, 0x1, ~R5, P2 ;  /* 0x0000000112107824 */ /* 0x000fe400010e0e05 */
[----:B------:R-:W-:Y:S01]  /*0940*/  IMAD.X R14, RZ, RZ, R9, P1 ;  /* 0x000000ffff0e7224 */ /* 0x000fe200008e0609 */
[----:B------:R-:W-:Y:S02]  /*0950*/  SEL R7, R7, R17, P0 ;  /* 0x0000001107077207 */ /* 0x000fe40000000000 */
[----:B------:R-:W-:-:S02]  /*0960*/  SEL R15, R6, R15, P0 ;  /* 0x0000000f060f7207 */ /* 0x000fc40000000000 */
[----:B------:R-:W-:Y:S02]  /*0970*/  SEL R16, R16, R18, P0 ;  /* 0x0000001210107207 */ /* 0x000fe40000000000 */
[----:B------:R-:W-:Y:S01]  /*0980*/  SEL R14, R14, R9, P0 ;  /* 0x000000090e0e7207 */ /* 0x000fe20000000000 */
[----:B------:R-:W-:Y:S01]  /*0990*/  IMAD.MOV.U32 R9, RZ, RZ, 0x0 ;  /* 0x00000000ff097424 */ /* 0x000fe200078e00ff */
[----:B------:R-:W-:Y:S02]  /*09a0*/  ISETP.GE.U32.AND P0, PT, R7, R4, PT ;  /* 0x000000040700720c */ /* 0x000fe40003f06070 */
[----:B------:R-:W-:Y:S02]  /*09b0*/  IADD3 R6, P2, PT, R15, 0x1, RZ ;  /* 0x000000010f067810 */ /* 0x000fe40007f5e0ff */
[----:B------:R-:W-:Y:S02]  /*09c0*/  ISETP.NE.U32.AND P1, PT, R4, RZ, PT ;  /* 0x000000ff0400720c */ /* 0x000fe40003f25070 */
[----:B------:R-:W-:-:S02]  /*09d0*/  ISETP.GE.U32.AND.EX P0, PT, R16, R5, PT, P0 ;  /* 0x000000051000720c */ /* 0x000fc40003f06100 */
[-C--:B------:R-:W-:Y:S02]  /*09e0*/  IADD3.X R7, PT, PT, RZ, R14.reuse, RZ, P2, !PT ;  /* 0x0000000eff077210 */ /* 0x080fe400017fe4ff */
[----:B------:R-:W-:Y:S02]  /*09f0*/  ISETP.NE.AND.EX P1, PT, R5, RZ, PT, P1 ;  /* 0x000000ff0500720c */ /* 0x000fe40003f25310 */
[----:B------:R-:W-:Y:S02]  /*0a00*/  SEL R6, R6, R15, P0 ;  /* 0x0000000f06067207 */ /* 0x000fe40000000000 */
[----:B------:R-:W-:Y:S02]  /*0a10*/  SEL R7, R7, R14, P0 ;  /* 0x0000000e07077207 */ /* 0x000fe40000000000 */
[----:B------:R-:W-:Y:S02]  /*0a20*/  SEL R6, R6, 0xffffffff, P1 ;  /* 0xffffffff06067807 */ /* 0x000fe40000800000 */
[----:B------:R-:W-:Y:S01]  /*0a30*/  SEL R7, R7, 0xffffffff, P1 ;  /* 0xffffffff07077807 */ /* 0x000fe20000800000 */
[----:B------:R-:W-:Y:S06]  /*0a40*/  RET.REL.NODEC R8 `(_Z36zero_DATA_MAX_VAL_PER_CHANNEL_kernelmmmPPfPPmPS0_) ;  /* 0xfffffff4086c7950 */ /* 0x000fec0003c3ffff */
.L_x_12:
        /* <DEDUP_REMOVED lines=11> */
.L_x_107:


//--------------------- .text._Z38update_DATA_MAX_VAL_PER_CHANNEL_kernelmmmPPfPPmPS0_ --------------------------
	.section	.text._Z38update_DATA_MAX_VAL_PER_CHANNEL_kernelmmmPPfPPmPS0_,"ax",@progbits
	.align	128
        .global         _Z38update_DATA_MAX_VAL_PER_CHANNEL_kernelmmmPPfPPmPS0_
        .type           _Z38update_DATA_MAX_VAL_PER_CHANNEL_kernelmmmPPfPPmPS0_,@function
        .size           _Z38update_DATA_MAX_VAL_PER_CHANNEL_kernelmmmPPfPPmPS0_,(.L_x_108 - _Z38update_DATA_MAX_VAL_PER_CHANNEL_kernelmmmPPfPPmPS0_)
        .other          _Z38update_DATA_MAX_VAL_PER_CHANNEL_kernelmmmPPfPPmPS0_,@"STO_CUDA_ENTRY STV_DEFAULT"
_Z38update_DATA_MAX_VAL_PER_CHANNEL_kernelmmmPPfPPmPS0_:
.text._Z38update_DATA_MAX_VAL_PER_CHANNEL_kernelmmmPPfPPmPS0_:
        /* <DEDUP_REMOVED lines=11> */
[----:B------:R-:W0:Y:S01]  /*00b0*/  S2R R4, SR_TID.X ;  /* 0x0000000000047919 */ /* 0x000e220000002100 */
[----:B------:R-:W1:Y:S01]  /*00c0*/  LDCU UR7, c[0x0][0x360] ;  /* 0x00006c00ff0777ac */ /* 0x000e620008000800 */
[----:B------:R-:W-:Y:S01]  /*00d0*/  UMOV UR6, UR4 ;  /* 0x0000000400067c82 */ /* 0x000fe20008000000 */
[----:B------:R-:W2:Y:S01]  /*00e0*/  LDCU.64 UR10, c[0x0][0x358] ;  /* 0x00006b00ff0a77ac */ /* 0x000ea20008000a00 */
[----:B------:R-:W3:Y:S01]  /*00f0*/  LDCU UR8, c[0x0][0x370] ;  /* 0x00006e00ff0877ac */ /* 0x000ee20008000800 */
[----:B------:R-:W-:-:S05]  /*0100*/  UMOV UR4, URZ ;  /* 0x000000ff00047c82 */ /* 0x000fca0008000000 */
.L_x_18:
[----:B------:R-:W4:Y:S02]  /*0110*/  LDCU UR5, c[0x0][0x38c] ;  /* 0x00007180ff0577ac */ /* 0x000f240008000800 */
[----:B----4-:R-:W-:-:S04]  /*0120*/  ULOP3.LUT UR5, UR4, UR5, URZ, 0xfc, !UPT ;  /* 0x0000000504057292 */ /* 0x010fc8000f8efcff */
[----:B------:R-:W-:-:S09]  /*0130*/  UISETP.NE.U32.AND UP0, UPT, UR5, URZ, UPT ;  /* 0x000000ff0500728c */ /* 0x000fd2000bf05070 */
[----:B------:R-:W-:Y:S05]  /*0140*/  BRA.U UP0, `(.L_x_13) ;  /* 0x0000000100607547 */ /* 0x000fea000b800000 */
[----:B------:R-:W4:Y:S01]  /*0150*/  LDC R8, c[0x0][0x388] ;  /* 0x0000e200ff087b82 */ /* 0x000f220000000800 */
[----:B------:R-:W-:Y:S02]  /*0160*/  IMAD.MOV.U32 R13, RZ, RZ, RZ ;  /* 0x000000ffff0d7224 */ /* 0x000fe400078e00ff */
[----:B------:R-:W-:Y:S01]  /*0170*/  IMAD.MOV.U32 R11, RZ, RZ, RZ ;  /* 0x000000ffff0b7224 */ /* 0x000fe200078e00ff */
[----:B----4-:R-:W4:Y:S01]  /*0180*/  I2F.U32.RP R5, R8 ;  /* 0x0000000800057306 */ /* 0x010f220000209000 */
[----:B------:R-:W-:-:S07]  /*0190*/  ISETP.NE.U32.AND P2, PT, R8, RZ, PT ;  /* 0x000000ff0800720c */ /* 0x000fce0003f45070 */
[----:B----4-:R-:W4:Y:S02]  /*01a0*/  MUFU.RCP R5, R5 ;  /* 0x0000000500057308 */ /* 0x010f240000001000 */
[----:B----4-:R-:W-:-:S06]  /*01b0*/  VIADD R6, R5, 0xffffffe ;  /* 0x0ffffffe05067836 */ /* 0x010fcc0000000000 */
[----:B------:R4:W5:Y:S02]  /*01c0*/  F2I.FTZ.U32.TRUNC.NTZ R7, R6 ;  /* 0x0000000600077305 */ /* 0x000964000021f000 */
[----:B----4-:R-:W-:Y:S02]  /*01d0*/  HFMA2 R6, -RZ, RZ, 0, 0 ;  /* 0x00000000ff067431 */ /* 0x010fe400000001ff */
[----:B-----5:R-:W-:-:S04]  /*01e0*/  IMAD.MOV R9, RZ, RZ, -R7 ;  /* 0x000000ffff097224 */ /* 0x020fc800078e0a07 */
[----:B------:R-:W-:-:S04]  /*01f0*/  IMAD R9, R9, R8, RZ ;  /* 0x0000000809097224 */ /* 0x000fc800078e02ff */
[----:B------:R-:W-:-:S06]  /*0200*/  IMAD.HI.U32 R7, R7, R9, R6 ;  /* 0x0000000907077227 */ /* 0x000fcc00078e0006 */
[----:B------:R-:W-:-:S04]  /*0210*/  IMAD.HI.U32 R10, R7, UR6, RZ ;  /* 0x00000006070a7c27 */ /* 0x000fc8000f8e00ff */
[----:B------:R-:W-:-:S04]  /*0220*/  IMAD.MOV R7, RZ, RZ, -R10 ;  /* 0x000000ffff077224 */ /* 0x000fc800078e0a0a */
[----:B------:R-:W-:-:S05]  /*0230*/  IMAD R7, R8, R7, UR6 ;  /* 0x0000000608077e24 */ /* 0x000fca000f8e0207 */
[----:B------:R-:W-:-:S13]  /*0240*/  ISETP.GE.U32.AND P0, PT, R7, R8, PT ;  /* 0x000000080700720c */ /* 0x000fda0003f06070 */
[----:B------:R-:W-:Y:S02]  /*0250*/  @P0 IMAD.IADD R7, R7, 0x1, -R8 ;  /* 0x0000000107070824 */ /* 0x000fe400078e0a08 */
[----:B------:R-:W-:-:S03]  /*0260*/  @P0 VIADD R10, R10, 0x1 ;  /* 0x000000010a0a0836 */ /* 0x000fc60000000000 */
[----:B------:R-:W-:-:S13]  /*0270*/  ISETP.GE.U32.AND P1, PT, R7, R8, PT ;  /* 0x000000080700720c */ /* 0x000fda0003f26070 */
[----:B------:R-:W-:Y:S02]  /*0280*/  @P1 IADD3 R10, PT, PT, R10, 0x1, RZ ;  /* 0x000000010a0a1810 */ /* 0x000fe40007ffe0ff */
[----:B------:R-:W-:-:S05]  /*0290*/  @!P2 LOP3.LUT R10, RZ, R8, RZ, 0x33, !PT ;  /* 0x00000008ff0aa212 */ /* 0x000fca00078e33ff */
[----:B------:R-:W-:-:S04]  /*02a0*/  IMAD.MOV R12, RZ, RZ, -R10 ;  /* 0x000000ffff0c7224 */ /* 0x000fc800078e0a0a */
[----:B------:R-:W-:Y:S01]  /*02b0*/  IMAD R12, R8, R12, UR6 ;  /* 0x00000006080c7e24 */ /* 0x000fe2000f8e020c */
[----:B------:R-:W-:Y:S06]  /*02c0*/  BRA `(.L_x_14) ;  /* 0x0000000000387947 */ /* 0x000fec0003800000 */
.L_x_13:
[----:B------:R-:W-:Y:S01]  /*02d0*/  MOV R9, UR6 ;  /* 0x0000000600097c02 */ /* 0x000fe20008000f00 */
[----:B------:R-:W-:Y:S01]  /*02e0*/  IMAD.U32 R5, RZ, RZ, UR4 ;  /* 0x00000004ff057e24 */ /* 0x000fe2000f8e00ff */
[----:B------:R-:W-:-:S07]  /*02f0*/  MOV R8, 0x310 ;  /* 0x0000031000087802 */ /* 0x000fce0000000f00 */
[----:B0123--:R-:W-:Y:S05]  /*0300*/  CALL.REL.NOINC `($__internal_1_$__cuda_sm20_div_u64) ;  /* 0x0000000000f07944 */ /* 0x00ffea0003c00000 */
[----:B------:R-:W0:Y:S01]  /*0310*/  LDC.64 R14, c[0x0][0x388] ;  /* 0x0000e200ff0e7b82 */ /* 0x000e220000000a00 */
[----:B------:R-:W-:Y:S01]  /*0320*/  IADD3 R13, P0, PT, RZ, -R10, RZ ;  /* 0x8000000aff0d7210 */ /* 0x000fe20007f1e0ff */
[----:B------:R-:W-:Y:S01]  /*0330*/  IMAD.U32 R7, RZ, RZ, UR4 ;  /* 0x00000004ff077e24 */ /* 0x000fe2000f8e00ff */
[----:B------:R-:W-:-:S03]  /*0340*/  MOV R6, UR6 ;  /* 0x0000000600067c02 */ /* 0x000fc60008000f00 */
[----:B------:R-:W-:-:S04]  /*0350*/  IMAD.X R5, RZ, RZ, ~R11, P0 ;  /* 0x000000ffff057224 */ /* 0x000fc800000e0e0b */
[-C--:B0-----:R-:W-:Y:S02]  /*0360*/  IMAD R8, R5, R14.reuse, RZ ;  /* 0x0000000e05087224 */ /* 0x081fe400078e02ff */
[----:B------:R-:W-:-:S04]  /*0370*/  IMAD.WIDE.U32 R6, R13, R14, R6 ;  /* 0x0000000e0d067225 */ /* 0x000fc800078e0006 */
[----:B------:R-:W-:Y:S02]  /*0380*/  IMAD R13, R13, R15, R8 ;  /* 0x0000000f0d0d7224 */ /* 0x000fe400078e0208 */
[----:B------:R-:W-:-:S03]  /*0390*/  IMAD.MOV.U32 R12, RZ, RZ, R6 ;  /* 0x000000ffff0c7224 */ /* 0x000fc600078e0006 */
[----:B------:R-:W-:-:S07]  /*03a0*/  IADD3 R13, PT, PT, R7, R13, RZ ;  /* 0x0000000d070d7210 */ /* 0x000fce0007ffe0ff */
.L_x_14:
[----:B------:R-:W0:Y:S01]  /*03b0*/  LDCU.64 UR12, c[0x0][0x390] ;  /* 0x00007200ff0c77ac */ /* 0x000e220008000a00 */
[----:B------:R-:W-:Y:S01]  /*03c0*/  BSSY.RECONVERGENT B0, `(.L_x_15) ;  /* 0x0000029000007945 */ /* 0x000fe20003800200 */
[----:B------:R-:W4:Y:S01]  /*03d0*/  LDCU.64 UR14, c[0x0][0x3a8] ;  /* 0x00007500ff0e77ac */ /* 0x000f220008000a00 */
[----:B0-----:R-:W-:-:S04]  /*03e0*/  ISETP.GE.U32.AND P0, PT, R4, UR12, PT ;  /* 0x0000000c04007c0c */ /* 0x001fc8000bf06070 */
[----:B------:R-:W-:-:S13]  /*03f0*/  ISETP.GE.U32.AND.EX P0, PT, RZ, UR13, PT, P0 ;  /* 0x0000000dff007c0c */ /* 0x000fda000bf06100 */
[----:B----4-:R-:W-:Y:S05]  /*0400*/  @P0 BRA `(.L_x_16) ;  /* 0x0000000000900947 */ /* 0x010fea0003800000 */
[----:B------:R-:W0:Y:S01]  /*0410*/  LDC.64 R6, c[0x0][0x398] ;  /* 0x0000e600ff067b82 */ /* 0x000e220000000a00 */
[----:B------:R-:W-:Y:S01]  /*0420*/  USHF.L.U32 UR5, UR6, 0x3, URZ ;  /* 0x0000000306057899 */ /* 0x000fe200080006ff */
[----:B------:R-:W-:Y:S01]  /*0430*/  SHF.L.U64.HI R5, R10, 0x3, R11 ;  /* 0x000000030a057819 */ /* 0x000fe2000001020b */
[----:B------:R-:W-:Y:S01]  /*0440*/  USHF.L.U64.HI UR9, UR6, 0x3, UR4 ;  /* 0x0000000306097899 */ /* 0x000fe20008010204 */
[----:B------:R-:W-:Y:S01]  /*0450*/  SHF.L.U64.HI R11, R12, 0x2, R13 ;  /* 0x000000020c0b7819 */ /* 0x000fe2000001020d */
[----:B------:R-:W-:Y:S01]  /*0460*/  IMAD.SHL.U32 R10, R10, 0x8, RZ ;  /* 0x000000080a0a7824 */ /* 0x000fe200078e00ff */
[----:B------:R-:W-:Y:S01]  /*0470*/  MOV R14, R4 ;  /* 0x00000004000e7202 */ /* 0x000fe20000000f00 */
[----:B------:R-:W-:Y:S01]  /*0480*/  IMAD.SHL.U32 R12, R12, 0x4, RZ ;  /* 0x000000040c0c7824 */ /* 0x000fe200078e00ff */
[----:B------:R-:W4:Y:S01]  /*0490*/  LDC.64 R8, c[0x0][0x3a0] ;  /* 0x0000e800ff087b82 */ /* 0x000f220000000a00 */
[----:B------:R-:W-:Y:S01]  /*04a0*/  IMAD.MOV.U32 R13, RZ, RZ, RZ ;  /* 0x000000ffff0d7224 */ /* 0x000fe200078e00ff */
[----:B0-----:R-:W-:-:S04]  /*04b0*/  IADD3 R6, P0, PT, R6, UR5, RZ ;  /* 0x0000000506067c10 */ /* 0x001fc8000ff1e0ff */
[----:B------:R-:W-:Y:S02]  /*04c0*/  IADD3.X R7, PT, PT, R7, UR9, RZ, P0, !PT ;  /* 0x0000000907077c10 */ /* 0x000fe400087fe4ff */
[----:B----4-:R-:W-:-:S04]  /*04d0*/  IADD3 R8, P1, PT, R8, UR5, RZ ;  /* 0x0000000508087c10 */ /* 0x010fc8000ff3e0ff */
[----:B------:R-:W-:-:S09]  /*04e0*/  IADD3.X R9, PT, PT, R9, UR9, RZ, P1, !PT ;  /* 0x0000000909097c10 */ /* 0x000fd20008ffe4ff */
.L_x_17:
[----:B--2---:R-:W2:Y:S02]  /*04f0*/  LDG.E.64 R16, desc[UR10][R8.64] ;  /* 0x0000000a08107981 */ /* 0x004ea4000c1e1b00 */
[----:B--2---:R-:W-:-:S04]  /*0500*/  LEA R20, P0, R14, R16, 0x3 ;  /* 0x000000100e147211 */ /* 0x004fc800078018ff */
[----:B------:R-:W-:-:S05]  /*0510*/  LEA.HI.X R21, R14, R17, R13, 0x3, P0 ;  /* 0x000000110e157211 */ /* 0x000fca00000f1c0d */
[----:B------:R-:W2:Y:S02]  /*0520*/  LDG.E.64 R16, desc[UR10][R20.64] ;  /* 0x0000000a14107981 */ /* 0x000ea4000c1e1b00 */
[----:B--2---:R-:W-:-:S04]  /*0530*/  LEA R22, P0, R16, UR14, 0x3 ;  /* 0x0000000e10167c11 */ /* 0x004fc8000f8018ff */
[----:B------:R-:W-:Y:S02]  /*0540*/  LEA.HI.X R23, R16, UR15, R17, 0x3, P0 ;  /* 0x0000000f10177c11 */ /* 0x000fe400080f1c11 */
[----:B------:R-:W2:Y:S04]  /*0550*/  LDG.E.64 R16, desc[UR10][R6.64] ;  /* 0x0000000a06107981 */ /* 0x000ea8000c1e1b00 */
[----:B------:R-:W4:Y:S02]  /*0560*/  LDG.E.64 R18, desc[UR10][R22.64] ;  /* 0x0000000a16127981 */ /* 0x000f24000c1e1b00 */
[----:B----4-:R-:W-:-:S05]  /*0570*/  IADD3 R18, P0, PT, R18, R10, RZ ;  /* 0x0000000a12127210 */ /* 0x010fca0007f1e0ff */
[----:B------:R-:W-:Y:S01]  /*0580*/  IMAD.X R19, R19, 0x1, R5, P0 ;  /* 0x0000000113137824 */ /* 0x000fe200000e0605 */
[----:B--2---:R-:W-:-:S05]  /*0590*/  LEA R16, P0, R14, R16, 0x2 ;  /* 0x000000100e107211 */ /* 0x004fca00078010ff */
[----:B------:R-:W2:Y:S01]  /*05a0*/  LDG.E.64 R18, desc[UR10][R18.64] ;  /* 0x0000000a12127981 */ /* 0x000ea2000c1e1b00 */
[----:B------:R-:W-:-:S06]  /*05b0*/  LEA.HI.X R17, R14, R17, R13, 0x2, P0 ;  /* 0x000000110e117211 */ /* 0x000fcc00000f140d */
[----:B------:R-:W4:Y:S01]  /*05c0*/  LDG.E R17, desc[UR10][R16.64] ;  /* 0x0000000a10117981 */ /* 0x000f22000c1e1900 */
[----:B--2---:R-:W-:-:S04]  /*05d0*/  IADD3 R20, P0, PT, R18, R12, RZ ;  /* 0x0000000c12147210 */ /* 0x004fc80007f1e0ff */
[----:B------:R-:W-:Y:S02]  /*05e0*/  IADD3.X R21, PT, PT, R19, R11, RZ, P0, !PT ;  /* 0x0000000b13157210 */ /* 0x000fe400007fe4ff */
[----:B-1----:R-:W-:-:S03]  /*05f0*/  IADD3 R14, P0, PT, R14, UR7, RZ ;  /* 0x000000070e0e7c10 */ /* 0x002fc6000ff1e0ff */
[----:B----4-:R0:W-:Y:S02]  /*0600*/  STG.E desc[UR10][R20.64], R17 ;  /* 0x0000001114007986 */ /* 0x0101e4000c10190a */
[----:B------:R-:W-:Y:S01]  /*0610*/  IMAD.X R13, RZ, RZ, R13, P0 ;  /* 0x000000ffff0d7224 */ /* 0x000fe200000e060d */
[----:B------:R-:W-:-:S04]  /*0620*/  ISETP.GE.U32.AND P0, PT, R14, UR12, PT ;  /* 0x0000000c0e007c0c */ /* 0x000fc8000bf06070 */
[----:B------:R-:W-:-:S13]  /*0630*/  ISETP.GE.U32.AND.EX P0, PT, R13, UR13, PT, P0 ;  /* 0x0000000d0d007c0c */ /* 0x000fda000bf06100 */
[----:B0-----:R-:W-:Y:S05]  /*0640*/  @!P0 BRA `(.L_x_17) ;  /* 0xfffffffc00a88947 */ /* 0x001fea000383ffff */
.L_x_16:
[----:B-123--:R-:W-:Y:S05]  /*0650*/  BSYNC.RECONVERGENT B0 ;  /* 0x0000000000007941 */ /* 0x00efea0003800200 */
.L_x_15:
[----:B------:R-:W-:-:S04]  /*0660*/  UIADD3 UR6, UP0, UPT, UR8, UR6, URZ ;  /* 0x0000000608067290 */ /* 0x000fc8000ff1e0ff */
[----:B------:R-:W-:Y:S02]  /*0670*/  UIADD3.X UR4, UPT, UPT, URZ, UR4, URZ, UP0, !UPT ;  /* 0x00000004ff047290 */ /* 0x000fe400087fe4ff */
[----:B------:R-:W-:-:S04]  /*0680*/  ISETP.LE.U32.AND P0, PT, R2, UR6, PT ;  /* 0x0000000602007c0c */ /* 0x000fc8000bf03070 */
[----:B------:R-:W-:-:S05]  /*0690*/  IMAD.U32 R5, RZ, RZ, UR4 ;  /* 0x00000004ff057e24 */ /* 0x000fca000f8e00ff */
[----:B------:R-:W-:-:S13]  /*06a0*/  ISETP.GE.U32.AND.EX P0, PT, R5, R0, PT, P0 ;  /* 0x000000000500720c */ /* 0x000fda0003f06100 */
[----:B------:R-:W-:Y:S05]  /*06b0*/  @!P0 BRA `(.L_x_18) ;  /* 0xfffffff800948947 */ /* 0x000fea000383ffff */
[----:B------:R-:W-:Y:S05]  /*06c0*/  EXIT ;  /* 0x000000000000794d */ /* 0x000fea0003800000 */
        .weak           $__internal_1_$__cuda_sm20_div_u64
        .type           $__internal_1_$__cuda_sm20_div_u64,@function
        .size           $__internal_1_$__cuda_sm20_div_u64,(.L_x_108 - $__internal_1_$__cuda_sm20_div_u64)
$__internal_1_$__cuda_sm20_div_u64:
        /* <DEDUP_REMOVED lines=16> */
[----:B------:R-:W-:-:S05]  /*07d0*/  IMAD.HI.U32 R12, P1, R11, R15, R12 ;  /* 0x0000000f0b0c7227 */ /* 0x000fca000782000c */
[----:B------:R-:W-:Y:S02]  /*07e0*/  IADD3 R13, P2, PT, R19, R12, RZ ;  /* 0x0000000c130d7210 */ /* 0x000fe40007f5e0ff */
[----:B------:R-:W-:-:S03]  /*07f0*/  IADD3.X R12, PT, PT, R17, R11, RZ, P0, !PT ;  /* 0x0000000b110c7210 */ /* 0x000fc600007fe4ff */
[----:B------:R-:W-:Y:S01]  /*0800*/  IMAD.WIDE.U32 R10, R13, R6, RZ ;  /* 0x000000060d0a7225 */ /* 0x000fe200078e00ff */
[----:B------:R-:W-:-:S03]  /*0810*/  IADD3.X R15, PT, PT, RZ, RZ, R12, P2, P1 ;  /* 0x000000ffff0f7210 */ /* 0x000fc600017e240c */
[----:B------:R-:W-:Y:S01]  /*0820*/  IMAD R11, R13, R7, R11 ;  /* 0x000000070d0b7224 */ /* 0x000fe200078e020b */
[----:B------:R-:W-:-:S03]  /*0830*/  IADD3 R17, P0, PT, RZ, -R10, RZ ;  /* 0x8000000aff117210 */ /* 0x000fc60007f1e0ff */
[----:B------:R-:W-:Y:S02]  /*0840*/  IMAD R11, R15, R6, R11 ;  /* 0x000000060f0b7224 */ /* 0x000fe400078e020b */
[----:B------:R-:W-:-:S04]  /*0850*/  IMAD.HI.U32 R12, R13, R17, RZ ;  /* 0x000000110d0c7227 */ /* 0x000fc800078e00ff */
[----:B------:R-:W-:-:S04]  /*0860*/  IMAD.X R10, RZ, RZ, ~R11, P0 ;  /* 0x000000ffff0a7224 */ /* 0x000fc800000e0e0b */
[----:B------:R-:W-:-:S04]  /*0870*/  IMAD.WIDE.U32 R12, P0, R13, R10, R12 ;  /* 0x0000000a0d0c7225 */ /* 0x000fc8000780000c */
[C---:B------:R-:W-:Y:S02]  /*0880*/  IMAD R11, R15.reuse, R10, RZ ;  /* 0x0000000a0f0b7224 */ /* 0x040fe400078e02ff */
[----:B------:R-:W-:-:S04]  /*0890*/  IMAD.HI.U32 R12, P1, R15, R17, R12 ;  /* 0x000000110f0c7227 */ /* 0x000fc8000782000c */
[----:B------:R-:W-:Y:S01]  /*08a0*/  IMAD.HI.U32 R10, R15, R10, RZ ;  /* 0x0000000a0f0a7227 */ /* 0x000fe200078e00ff */
[----:B------:R-:W-:-:S03]  /*08b0*/  IADD3 R12, P2, PT, R11, R12, RZ ;  /* 0x0000000c0b0c7210 */ /* 0x000fc60007f5e0ff */
[----:B------:R-:W-:Y:S02]  /*08c0*/  HFMA2 R11, -RZ, RZ, 0, 0 ;  /* 0x00000000ff0b7431 */ /* 0x000fe400000001ff */
        /* <DEDUP_REMOVED lines=14> */
[----:B------:R-:W-:-:S05]  /*09b0*/  IMAD R10, R15, R6, R11 ;  /* 0x000000060f0a7224 */ /* 0x000fca00078e020b */
[----:B------:R-:W-:Y:S02]  /*09c0*/  IADD3.X R16, PT, PT, ~R10, R5, RZ, P1, !PT ;  /* 0x000000050a107210 */ /* 0x000fe40000ffe5ff */
[----:B------:R-:W-:Y:S02]  /*09d0*/  IADD3 R5, P2, PT, R9, -R6, RZ ;  /* 0x8000000609057210 */ /* 0x000fe40007f5e0ff */
[----:B------:R-:W-:Y:S02]  /*09e0*/  IADD3 R10, P1, PT, R13, 0x1, RZ ;  /* 0x000000010d0a7810 */ /* 0x000fe40007f3e0ff */
[C---:B------:R-:W-:Y:S01]  /*09f0*/  ISETP.GE.U32.AND.EX P0, PT, R16.reuse, R7, PT, P0 ;  /* 0x000000071000720c */ /* 0x040fe20003f06100 */
[----:B------:R-:W-:Y:S02]  /*0a00*/  IMAD.X R14, R16, 0x1, ~R7, P2 ;  /* 0x00000001100e7824 */ /* 0x000fe400010e0e07 */
[----:B------:R-:W-:Y:S01]  /*0a10*/  IMAD.X R12, RZ, RZ, R15, P1 ;  /* 0x000000ffff0c7224 */ /* 0x000fe200008e060f */
[----:B------:R-:W-:Y:S01]  /*0a20*/  SEL R5, R5, R9, P0 ;  /* 0x0000000905057207 */ /* 0x000fe20000000000 */
[----:B------:R-:W-:Y:S01]  /*0a30*/  IMAD.MOV.U32 R9, RZ, RZ, 0x0 ;  /* 0x00000000ff097424 */ /* 0x000fe200078e00ff */
[----:B------:R-:W-:-:S02]  /*0a40*/  SEL R13, R10, R13, P0 ;  /* 0x0000000d0a0d7207 */ /* 0x000fc40000000000 */
[----:B------:R-:W-:Y:S02]  /*0a50*/  SEL R14, R14, R16, P0 ;  /* 0x000000100e0e7207 */ /* 0x000fe40000000000 */
[----:B------:R-:W-:Y:S02]  /*0a60*/  SEL R12, R12, R15, P0 ;  /* 0x0000000f0c0c7207 */ /* 0x000fe40000000000 */
        /* <DEDUP_REMOVED lines=10> */
[----:B------:R-:W-:Y:S06]  /*0b10*/  RET.REL.NODEC R8 `(_Z38update_DATA_MAX_VAL_PER_CHANNEL_kernelmmmPPfPPmPS0_) ;  /* 0xfffffff408387950 */ /* 0x000fec0003c3ffff */
.L_x_19:
        /* <DEDUP_REMOVED lines=14> */
.L_x_108:


//--------------------- .text._Z22inflate_and_max_kernelmmmmmmPPPfS0_ --------------------------
	.section	.text._Z22inflate_and_max_kernelmmmmmmPPPfS0_,"ax",@progbits
	.align	128
        .global         _Z22inflate_and_max_kernelmmmmmmPPPfS0_
        .type           _Z22inflate_and_max_kernelmmmmmmPPPfS0_,@function
        .size           _Z22inflate_and_max_kernelmmmmmmPPPfS0_,(.L_x_109 - _Z22inflate_and_max_kernelmmmmmmPPPfS0_)
        .other          _Z22inflate_and_max_kernelmmmmmmPPPfS0_,@"STO_CUDA_ENTRY STV_DEFAULT"
_Z22inflate_and_max_kernelmmmmmmPPPfS0_:
.text._Z22inflate_and_max_kernelmmmmmmPPPfS0_:
[----:B------:R-:W-:Y:S08]  /*0000*/  LDC R1, c[0x0][0x37c] ;  /* 0x0000df00ff017b82 */ /* 0x000ff00000000800 */
[----:B------:R-:W0:Y:S08]  /*0010*/  S2UR UR7, SR_CTAID.Y ;  /* 0x00000000000779c3 */ /* 0x000e300000002600 */
[----:B------:R-:W0:Y:S02]  /*0020*/  LDC.64 R2, c[0x0][0x380] ;  /* 0x0000e000ff027b82 */ /* 0x000e240000000a00 */
[----:B0-----:R-:W-:-:S04]  /*0030*/  ISETP.LE.U32.AND P0, PT, R2, UR7, PT ;  /* 0x0000000702007c0c */ /* 0x001fc8000bf03070 */
[----:B------:R-:W-:-:S13]  /*0040*/  ISETP.GE.U32.AND.EX P0, PT, RZ, R3, PT, P0 ;  /* 0x00000003ff00720c */ /* 0x000fda0003f06100 */
[----:B------:R-:W-:Y:S05]  /*0050*/  @P0 EXIT ;  /* 0x000000000000094d */ /* 0x000fea0003800000 */
[----:B------:R-:W0:Y:S01]  /*0060*/  S2UR UR20, SR_CTAID.X ;  /* 0x00000000001479c3 */ /* 0x000e220000002500 */
[----:B------:R-:W0:Y:S01]  /*0070*/  LDCU.64 UR8, c[0x0][0x3a8] ;  /* 0x00007500ff0877ac */ /* 0x000e220008000a00 */
[----:B------:R-:W1:Y:S01]  /*0080*/  S2R R0, SR_TID.Y ;  /* 0x0000000000007919 */ /* 0x000e620000002200 */
[----:B------:R-:W-:Y:S01]  /*0090*/  IMAD.MOV.U32 R6, RZ, RZ, -0x100 ;  /* 0xffffff00ff067424 */ /* 0x000fe200078e00ff */
[----:B------:R-:W2:Y:S01]  /*00a0*/  LDCU.64 UR12, c[0x0][0x390] ;  /* 0x00007200ff0c77ac */ /* 0x000ea20008000a00 */
[----:B------:R-:W3:Y:S01]  /*00b0*/  S2R R5, SR_TID.X ;  /* 0x0000000000057919 */ /* 0x000ee20000002100 */
[----:B------:R-:W-:Y:S02]  /*00c0*/  IMAD.U32 R7, RZ, RZ, UR7 ;  /* 0x00000007ff077e24 */ /* 0x000fe4000f8e00ff */
[----:B------:R-:W4:Y:S01]  /*00d0*/  S2UR UR6, SR_CgaCtaId ;  /* 0x00000000000679c3 */ /* 0x000f220000008800 */
[----:B------:R-:W2:Y:S01]  /*00e0*/  LDCU.64 UR10, c[0x0][0x388] ;  /* 0x00007100ff0a77ac */ /* 0x000ea20008000a00 */
[----:B------:R-:W-:Y:S01]  /*00f0*/  IMAD.MOV.U32 R4, RZ, RZ, RZ ;  /* 0x000000ffff047224 */ /* 0x000fe200078e00ff */
[----:B------:R-:W1:Y:S05]  /*0100*/  LDCU.64 UR16, c[0x0][0x358] ;  /* 0x00006b00ff1077ac */ /* 0x000e6a0008000a00 */
[----:B------:R-:W5:Y:S01]  /*0110*/  LDC R3, c[0x0][0x360] ;  /* 0x0000d800ff037b82 */ /* 0x000f620000000800 */
[----:B------:R-:W1:Y:S01]  /*0120*/  LDCU UR21, c[0x0][0x364] ;  /* 0x00006c80ff1577ac */ /* 0x000e620008000800 */
[----:B------:R-:W1:Y:S06]  /*0130*/  LDCU UR22, c[0x0][0x370] ;  /* 0x00006e00ff1677ac */ /* 0x000e6c0008000800 */
[----:B------:R-:W3:Y:S01]  /*0140*/  LDC R2, c[0x0][0x374] ;  /* 0x0000dd00ff027b82 */ /* 0x000ee20000000800 */
[----:B0-----:R-:W-:-:S02]  /*0150*/  UIMAD.WIDE.U32 UR4, UR20, UR8, URZ ;  /* 0x00000008140472a5 */ /* 0x001fc4000f8e00ff */
[----:B--2---:R-:W-:Y:S02]  /*0160*/  UIADD3 UR8, UP0, UPT, -UR10, UR12, URZ ;  /* 0x0000000c0a087290 */ /* 0x004fe4000ff1e1ff */
[----:B------:R-:W-:Y:S02]  /*0170*/  UIMAD UR9, UR20, UR9, UR5 ;  /* 0x00000009140972a4 */ /* 0x000fe4000f8e0205 */
[----:B------:R-:W-:Y:S01]  /*0180*/  UIADD3 UR8, UP1, UPT, UR8, 0x1, URZ ;  /* 0x0000000108087890 */ /* 0x000fe2000ff3e0ff */
[----:B------:R-:W-:Y:S02]  /*0190*/  UMOV UR4, 0x400 ;  /* 0x0000040000047882 */ /* 0x000fe40000000000 */
[----:B----4-:R-:W-:Y:S02]  /*01a0*/  ULEA UR4, UR6, UR4, 0x18 ;  /* 0x0000000406047291 */ /* 0x010fe4000f8ec0ff */
[----:B-1----:R-:W-:Y:S02]  /*01b0*/  UIADD3 UR23, UPT, UPT, UR21, -0x1, URZ ;  /* 0xffffffff15177890 */ /* 0x002fe4000fffe0ff */
[----:B------:R-:W-:Y:S01]  /*01c0*/  UIADD3.X UR10, UPT, UPT, URZ, ~UR11, UR13, UP1, UP0 ;  /* 0x8000000bff0a7290 */ /* 0x000fe20008fe040d */
[----:B-----5:R-:W-:Y:S01]  /*01d0*/  IMAD R6, R3, R6, 0x201f ;  /* 0x0000201f03067424 */ /* 0x020fe200078e0206 */
[----:B------:R-:W-:Y:S01]  /*01e0*/  LEA R22, R0, UR4, 0x2 ;  /* 0x0000000400167c11 */ /* 0x000fe2000f8e10ff */
[----:B------:R-:W-:-:S12]  /*01f0*/  ULOP3.LUT UR24, UR23, 0xfffffff0, URZ, 0xc0, !UPT ;  /* 0xfffffff017187892 */ /* 0x000fd8000f8ec0ff */
.L_x_43:
[----:B0-----:R-:W0:Y:S01]  /*0200*/  LDCU.64 UR6, c[0x0][0x398] ;  /* 0x00007300ff0677ac */ /* 0x001e220008000a00 */
[----:B------:R-:W0:Y:S01]  /*0210*/  LDCU.64 UR12, c[0x0][0x388] ;  /* 0x00007100ff0c77ac */ /* 0x000e220008000a00 */
[----:B------:R-:W1:Y:S01]  /*0220*/  LDCU UR4, c[0x0][0x3a8] ;  /* 0x00007500ff0477ac */ /* 0x000e620008000800 */
[----:B0-----:R-:W-:-:S04]  /*0230*/  UIADD3 UR6, UP0, UPT, UR6, -UR12, URZ ;  /* 0x8000000c06067290 */ /* 0x001fc8000ff1e0ff */
[----:B------:R-:W-:Y:S02]  /*0240*/  UIADD3 UR6, UP1, UPT, UR6, 0x1, URZ ;  /* 0x0000000106067890 */ /* 0x000fe4000ff3e0ff */
[----:B-1----:R-:W-:Y:S02]  /*0250*/  UIMAD UR12, UR20, UR4, URZ ;  /* 0x00000004140c72a4 */ /* 0x002fe4000f8e02ff */
[----:B------:R-:W-:Y:S02]  /*0260*/  UIADD3.X UR7, UPT, UPT, URZ, UR7, ~UR13, UP1, UP0 ;  /* 0x00000007ff077290 */ /* 0x000fe40008fe0c0d */
[----:B------:R-:W-:-:S04]  /*0270*/  UISETP.GE.U32.AND UP0, UPT, UR12, UR6, UPT ;  /* 0x000000060c00728c */ /* 0x000fc8000bf06070 */
[----:B------:R-:W-:-:S09]  /*0280*/  UISETP.GE.U32.AND.EX UP0, UPT, UR9, UR7, UPT, UP0 ;  /* 0x000000070900728c */ /* 0x000fd2000bf06100 */
[----:B------:R-:W-:Y:S05]  /*0290*/  BRA.U UP0, `(.L_x_20) ;  /* 0x0000001100b07547 */ /* 0x000fea000b800000 */
[----:B------:R-:W0:Y:S01]  /*02a0*/  LDC.64 R20, c[0x0][0x3b0] ;  /* 0x0000ec00ff147b82 */ /* 0x000e220000000a00 */
[----:B------:R-:W-:Y:S01]  /*02b0*/  UMOV UR13, UR9 ;  /* 0x00000009000d7c82 */ /* 0x000fe20008000000 */
[----:B0-----:R-:W-:-:S04]  /*02c0*/  LEA R20, P0, R7, R20, 0x3 ;  /* 0x0000001407147211 */ /* 0x001fc800078018ff */
[----:B------:R-:W-:-:S09]  /*02d0*/  LEA.HI.X R21, R7, R21, R4, 0x3, P0 ;  /* 0x0000001507157211 */ /* 0x000fd200000f1c04 */
.L_x_42:
[----:B------:R-:W-:-:S04]  /*02e0*/  UISETP.NE.U32.AND UP0, UPT, UR8, URZ, UPT ;  /* 0x000000ff0800728c */ /* 0x000fc8000bf05070 */
[----:B------:R-:W-:-:S09]  /*02f0*/  UISETP.NE.AND.EX UP0, UPT, UR10, URZ, UPT, UP0 ;  /* 0x000000ff0a00728c */ /* 0x000fd2000bf05300 */
[----:B0-----:R-:W-:Y:S05]  /*0300*/  BRA.U !UP0, `(.L_x_21) ;  /* 0x00000011085c7547 */ /* 0x001fea000b800000 */
[----:B------:R-:W0:Y:S01]  /*0310*/  LDCU.64 UR14, c[0x0][0x3a0] ;  /* 0x00007400ff0e77ac */ /* 0x000e220008000a00 */
[----:B------:R-:W-:Y:S01]  /*0320*/  UMOV UR5, URZ ;  /* 0x000000ff00057c82 */ /* 0x000fe20008000000 */
[----:B0-----:R-:W-:Y:S02]  /*0330*/  UIMAD UR4, UR13, UR14, URZ ;  /* 0x0000000e0d0472a4 */ /* 0x001fe4000f8e02ff */
[----:B------:R-:W-:Y:S02]  /*0340*/  UIMAD.WIDE.U32 UR6, UR12, UR14, URZ ;  /* 0x0000000e0c0672a5 */ /* 0x000fe4000f8e00ff */
[----:B------:R-:W-:-:S04]  /*0350*/  UIMAD UR4, UR12, UR15, UR4 ;  /* 0x0000000f0c0472a4 */ /* 0x000fc8000f8e0204 */
[----:B------:R-:W-:-:S03]  /*0360*/  UIADD3 UR14, UPT, UPT, UR7, UR4, URZ ;  /* 0x00000004070e7290 */ /* 0x000fc6000fffe0ff */
[----:B------:R-:W-:-:S09]  /*0370*/  UMOV UR4, URZ ;  /* 0x000000ff00047c82 */ /* 0x000fd20008000000 */
.L_x_41:
[----:B0-----:R-:W0:Y:S01]  /*0380*/  LDCU.64 UR18, c[0x0][0x388] ;  /* 0x00007100ff1277ac */ /* 0x001e220008000a00 */
[----:B------:R-:W-:Y:S01]  /*0390*/  BSSY.RECONVERGENT B0, `(.L_x_22) ;  /* 0x000002d000007945 */ /* 0x000fe20003800200 */
[----:B------:R-:W-:Y:S01]  /*03a0*/  IMAD.MOV.U32 R19, RZ, RZ, RZ ;  /* 0x000000ffff137224 */ /* 0x000fe200078e00ff */
[----:B0-----:R-:W-:-:S04]  /*03b0*/  ISETP.GE.U32.AND P0, PT, R0, UR18, PT ;  /* 0x0000001200007c0c */ /* 0x001fc8000bf06070 */
[----:B------:R-:W-:-:S13]  /*03c0*/  ISETP.GE.U32.AND.EX P0, PT, RZ, UR19, PT, P0 ;  /* 0x00000013ff007c0c */ /* 0x000fda000bf06100 */
[----:B------:R-:W-:Y:S05]  /*03d0*/  @P0 BRA `(.L_x_23) ;  /* 0x0000000000a00947 */ /* 0x000fea0003800000 */
[----:B------:R-:W2:Y:S01]  /*03e0*/  LDG.E.64 R8, desc[UR16][R20.64] ;  /* 0x0000001014087981 */ /* 0x000ea2000c1e1b00 */
[----:B---3--:R-:W-:Y:S01]  /*03f0*/  IADD3 R10, P0, PT, R5, UR4, RZ ;  /* 0x00000004050a7c10 */ /* 0x008fe2000ff1e0ff */
[----:B------:R-:W-:Y:S02]  /*0400*/  IMAD.MOV.U32 R19, RZ, RZ, RZ ;  /* 0x000000ffff137224 */ /* 0x000fe400078e00ff */
[----:B------:R-:W-:Y:S01]  /*0410*/  IMAD.MOV.U32 R23, RZ, RZ, R0 ;  /* 0x000000ffff177224 */ /* 0x000fe200078e0000 */
[----:B--2---:R-:W5:Y:S01]  /*0420*/  LDG.E.64 R8, desc[UR16][R8.64] ;  /* 0x0000001008087981 */ /* 0x004f62000c1e1b00 */
[----:B------:R-:W-:Y:S02]  /*0430*/  IMAD.MOV.U32 R24, RZ, RZ, RZ ;  /* 0x000000ffff187224 */ /* 0x000fe400078e00ff */
[----:B------:R-:W-:-:S07]  /*0440*/  IMAD.X R11, RZ, RZ, UR5, P0 ;  /* 0x00000005ff0b7e24 */ /* 0x000fce00080e06ff */
.L_x_27:
[----:B------:R-:W0:Y:S01]  /*0450*/  LDC.64 R12, c[0x0][0x388] ;  /* 0x0000e200ff0c7b82 */ /* 0x000e220000000a00 */
[----:B------:R-:W-:Y:S01]  /*0460*/  BSSY.RECONVERGENT B1, `(.L_x_24) ;  /* 0x000001a000017945 */ /* 0x000fe20003800200 */
[----:B0-----:R-:W-:-:S04]  /*0470*/  ISETP.GE.U32.AND P0, PT, R5, R12, PT ;  /* 0x0000000c0500720c */ /* 0x001fc80003f06070 */
[----:B------:R-:W-:-:S13]  /*0480*/  ISETP.GE.U32.AND.EX P0, PT, RZ, R13, PT, P0 ;  /* 0x0000000dff00720c */ /* 0x000fda0003f06100 */
[----:B------:R-:W-:Y:S05]  /*0490*/  @P0 BRA `(.L_x_25) ;  /* 0x0000000000580947 */ /* 0x000fea0003800000 */
[----:B------:R-:W0:Y:S01]  /*04a0*/  LDCU.64 UR18, c[0x0][0x390] ;  /* 0x00007200ff1277ac */ /* 0x000e220008000a00 */
[----:B------:R-:W-:Y:S01]  /*04b0*/  IADD3 R17, P0, PT, R23, UR12, RZ ;  /* 0x0000000c17117c10 */ /* 0x000fe2000ff1e0ff */
[----:B------:R-:W-:Y:S02]  /*04c0*/  IMAD.MOV.U32 R18, RZ, RZ, R5 ;  /* 0x000000ffff127224 */ /* 0x000fe400078e0005 */
[----:B------:R-:W-:Y:S01]  /*04d0*/  IMAD.MOV.U32 R28, RZ, RZ, RZ ;  /* 0x000000ffff1c7224 */ /* 0x000fe200078e00ff */
[----:B------:R-:W-:-:S05]  /*04e0*/  IADD3.X R14, PT, PT, R24, UR13, RZ, P0, !PT ;  /* 0x0000000d180e7c10 */ /* 0x000fca00087fe4ff */
[----:B0-----:R-:W-:Y:S02]  /*04f0*/  IMAD R16, R14, UR18, RZ ;  /* 0x000000120e107c24 */ /* 0x001fe4000f8e02ff */
[----:B------:R-:W-:-:S04]  /*0500*/  IMAD.WIDE.U32 R14, R17, UR18, R10 ;  /* 0x00000012110e7c25 */ /* 0x000fc8000f8e000a */
[----:B------:R-:W-:Y:S01]  /*0510*/  IMAD R17, R17, UR19, R16 ;  /* 0x0000001311117c24 */ /* 0x000fe2000f8e0210 */
[----:B-----5:R-:W-:-:S03]  /*0520*/  LEA R16, P0, R14, R8, 0x2 ;  /* 0x000000080e107211 */ /* 0x020fc600078010ff */
[----:B------:R-:W-:-:S05]  /*0530*/  IMAD.IADD R17, R15, 0x1, R17 ;  /* 0x000000010f117824 */ /* 0x000fca00078e0211 */
[----:B------:R-:W-:-:S07]  /*0540*/  LEA.HI.X R17, R14, R9, R17, 0x2, P0 ;  /* 0x000000090e117211 */ /* 0x000fce00000f1411 */
.L_x_26:
[----:B------:R-:W-:Y:S02]  /*0550*/  IMAD.MOV.U32 R14, RZ, RZ, R16 ;  /* 0x000000ffff0e7224 */ /* 0x000fe400078e0010 */
[----:B------:R-:W-:-:S05]  /*0560*/  IMAD.MOV.U32 R15, RZ, RZ, R17 ;  /* 0x000000ffff0f7224 */ /* 0x000fca00078e0011 */
[----:B------:R-:W2:Y:S01]  /*0570*/  LDG.E R26, desc[UR16][R14.64] ;  /* 0x000000100e1a7981 */ /* 0x000ea2000c1e1900 */
[C---:B------:R-:W-:Y:S01]  /*0580*/  IADD3 R18, P0, PT, R3.reuse, R18, RZ ;  /* 0x0000001203127210 */ /* 0x040fe20007f1e0ff */
[----:B------:R-:W-:-:S04]  /*0590*/  IMAD.WIDE.U32 R16, R3, 0x4, R14 ;  /* 0x0000000403107825 */ /* 0x000fc800078e000e */
[----:B------:R-:W-:Y:S01]  /*05a0*/  IMAD.X R28, RZ, RZ, R28, P0 ;  /* 0x000000ffff1c7224 */ /* 0x000fe200000e061c */
[----:B------:R-:W-:-:S04]  /*05b0*/  ISETP.GE.U32.AND P0, PT, R18, R12, PT ;  /* 0x0000000c1200720c */ /* 0x000fc80003f06070 */
[----:B------:R-:W-:Y:S02]  /*05c0*/  ISETP.GE.U32.AND.EX P0, PT, R28, R13, PT, P0 ;  /* 0x0000000d1c00720c */ /* 0x000fe40003f06100 */
[----:B--2---:R-:W-:-:S04]  /*05d0*/  FSETP.GT.AND P1, PT, R19, R26, PT ;  /* 0x0000001a1300720b */ /* 0x004fc80003f24000 */
[----:B------:R-:W-:-:S07]  /*05e0*/  FSEL R19, R19, R26, P1 ;  /* 0x0000001a13137208 */ /* 0x000fce0000800000 */
[----:B------:R-:W-:Y:S05]  /*05f0*/  @!P0 BRA `(.L_x_26) ;  /* 0xfffffffc00d48947 */ /* 0x000fea000383ffff */
.L_x_25:
[----:B------:R-:W-:Y:S05]  /*0600*/  BSYNC.RECONVERGENT B1 ;  /* 0x0000000000017941 */ /* 0x000fea0003800200 */
.L_x_24:
[----:B------:R-:W-:-:S04]  /*0610*/  IADD3 R23, P1, PT, R23, UR21, RZ ;  /* 0x0000001517177c10 */ /* 0x000fc8000ff3e0ff */
[----:B------:R-:W-:Y:S01]  /*0620*/  ISETP.GE.U32.AND P0, PT, R23, R12, PT ;  /* 0x0000000c1700720c */ /* 0x000fe20003f06070 */
[----:B------:R-:W-:-:S05]  /*0630*/  IMAD.X R24, RZ, RZ, R24, P1 ;  /* 0x000000ffff187224 */ /* 0x000fca00008e0618 */
[----:B------:R-:W-:-:S13]  /*0640*/  ISETP.GE.U32.AND.EX P0, PT, R24, R13, PT, P0 ;  /* 0x0000000d1800720c */ /* 0x000fda0003f06100 */
[----:B------:R-:W-:Y:S05]  /*0650*/  @!P0 BRA `(.L_x_27) ;  /* 0xfffffffc007c8947 */ /* 0x000fea000383ffff */
.L_x_23:
[----:B------:R-:W-:Y:S05]  /*0660*/  BSYNC.RECONVERGENT B0 ;  /* 0x0000000000007941 */ /* 0x000fea0003800200 */
.L_x_22:
[----:B------:R-:W-:Y:S01]  /*0670*/  ISETP.GE.U32.AND P1, PT, R3, 0x2, PT ;  /* 0x000000020300780c */ /* 0x000fe20003f26070 */
[----:B------:R-:W-:Y:S01]  /*0680*/  NOP ;  /* 0x0000000000007918 */ /* 0x000fe20000000000 */
[----:B---3--:R-:W-:-:S11]  /*0690*/  ISETP.NE.AND P0, PT, R5, RZ, PT ;  /* 0x000000ff0500720c */ /* 0x008fd60003f05270 */
[----:B------:R-:W-:Y:S05]  /*06a0*/  @!P1 BRA `(.L_x_28) ;  /* 0x0000000000209947 */ /* 0x000fea0003800000 */
[----:B-----5:R-:W-:-:S07]  /*06b0*/  IMAD.MOV.U32 R8, RZ, RZ, R3 ;  /* 0x000000ffff087224 */ /* 0x020fce00078e0003 */
.L_x_29:
[----:B------:R-:W-:Y:S02]  /*06c0*/  SHF.R.U32.HI R9, RZ, 0x1, R8 ;  /* 0x00000001ff097819 */ /* 0x000fe40000011608 */
[----:B------:R-:W-:-:S03]  /*06d0*/  ISETP.GT.U32.AND P2, PT, R8, 0x3, PT ;  /* 0x000000030800780c */ /* 0x000fc60003f44070 */
[----:B------:R-:W0:Y:S01]  /*06e0*/  SHFL.DOWN PT, R10, R19, R9, R6 ;  /* 0x08000009130a7389 */ /* 0x000e2200000e0006 */
[----:B------:R-:W-:Y:S01]  /*06f0*/  IMAD.MOV.U32 R8, RZ, RZ, R9 ;  /* 0x000000ffff087224 */ /* 0x000fe200078e0009 */
[----:B0-----:R-:W-:-:S04]  /*0700*/  FSETP.GT.AND P1, PT, R19, R10, PT ;  /* 0x0000000a1300720b */ /* 0x001fc80003f24000 */
[----:B------:R-:W-:-:S04]  /*0710*/  FSEL R19, R19, R10, P1 ;  /* 0x0000000a13137208 */ /* 0x000fc80000800000 */
[----:B------:R-:W-:Y:S05]  /*0720*/  @P2 BRA `(.L_x_29) ;  /* 0xfffffffc00e42947 */ /* 0x000fea000383ffff */
.L_x_28:
[----:B-----5:R-:W-:Y:S01]  /*0730*/  IMAD R8, R3, R0, RZ ;  /* 0x0000000003087224 */ /* 0x020fe200078e02ff */
[----:B------:R0:W-:Y:S01]  /*0740*/  @!P0 STS [R22], R19 ;  /* 0x0000001316008388 */ /* 0x0001e20000000800 */
[----:B------:R-:W-:Y:S01]  /*0750*/  BSSY.RECONVERGENT B0, `(.L_x_30) ;  /* 0x00000cb000007945 */ /* 0x000fe20003800200 */
[----:B------:R-:W-:Y:S02]  /*0760*/  BAR.SYNC.DEFER_BLOCKING 0x0 ;  /* 0x0000000000007b1d */ /* 0x000fe40000010000 */
[----:B------:R-:W-:-:S13]  /*0770*/  LOP3.LUT P0, RZ, R8, R5, RZ, 0xfc, !PT ;  /* 0x0000000508ff7212 */ /* 0x000fda000780fcff */
[----:B0-----:R-:W-:Y:S05]  /*0780*/  @P0 BRA `(.L_x_31) ;  /* 0x0000000c001c0947 */ /* 0x001fea0003800000 */
[----:B------:R-:W0:Y:S01]  /*0790*/  S2UR UR15, SR_CgaCtaId ;  /* 0x00000000000f79c3 */ /* 0x000e220000008800 */
[----:B------:R-:W-:Y:S01]  /*07a0*/  UMOV UR11, 0x400 ;  /* 0x00000400000b7882 */ /* 0x000fe20000000000 */
[----:B------:R-:W-:Y:S02]  /*07b0*/  UISETP.GE.U32.AND UP0, UPT, UR21, 0x2, UPT ;  /* 0x000000021500788c */ /* 0x000fe4000bf06070 */
[----:B0-----:R-:W-:-:S09]  /*07c0*/  ULEA UR15, UR15, UR11, 0x18 ;  /* 0x0000000b0f0f7291 */ /* 0x001fd2000f8ec0ff */
[----:B------:R-:W0:Y:S01]  /*07d0*/  LDS R12, [UR15] ;  /* 0x0000000fff0c7984 */ /* 0x000e220008000800 */
[----:B------:R-:W-:Y:S05]  /*07e0*/  BRA.U !UP0, `(.L_x_32) ;  /* 0x0000000508dc7547 */ /* 0x000fea000b800000 */
[----:B------:R-:W-:-:S04]  /*07f0*/  UIADD3 UR11, UPT, UPT, UR21, -0x2, URZ ;  /* 0xfffffffe150b7890 */ /* 0x000fc8000fffe0ff */
[----:B------:R-:W-:-:S03]  /*0800*/  UISETP.GE.U32.AND UP0, UPT, UR11, 0xf, UPT ;  /* 0x0000000f0b00788c */ /* 0x000fc6000bf06070 */
[----:B------:R-:W-:-:S06]  /*0810*/  UMOV UR11, 0x1 ;  /* 0x00000001000b7882 */ /* 0x000fcc0000000000 */
[----:B------:R-:W-:Y:S05]  /*0820*/  BRA.U !UP0, `(.L_x_33) ;  /* 0x0000000108b07547 */ /* 0x000fea000b800000 */
[----:B------:R-:W-:-:S05]  /*0830*/  UMOV UR11, 0x1 ;  /* 0x00000001000b7882 */ /* 0x000fca0000000000 */
.L_x_34:
[----:B------:R-:W-:-:S09]  /*0840*/  ULEA UR18, UR11, UR15, 0x2 ;  /* 0x0000000f0b127291 */ /* 0x000fd2000f8e10ff */
[----:B------:R-:W0:Y:S04]  /*0850*/  LDS R13, [UR18] ;  /* 0x00000012ff0d7984 */ /* 0x000e280008000800 */
[----:B------:R-:W1:Y:S04]  /*0860*/  LDS.64 R16, [UR18+0x4] ;  /* 0x00000412ff107984 */ /* 0x000e680008000a00 */
[----:B------:R-:W2:Y:S01]  /*0870*/  LDS.128 R8, [UR18+0xc] ;  /* 0x00000c12ff087984 */ /* 0x000ea20008000c00 */
[----:B0-----:R-:W-:-:S04]  /*0880*/  FSETP.GT.AND P0, PT, R12, R13, PT ;  /* 0x0000000d0c00720b */ /* 0x001fc80003f04000 */
[----:B------:R-:W-:-:S04]  /*0890*/  FSEL R13, R12, R13, P0 ;  /* 0x0000000d0c0d7208 */ /* 0x000fc80000000000 */
[----:B-1----:R-:W-:-:S04]  /*08a0*/  FSETP.GT.AND P0, PT, R13, R16, PT ;  /* 0x000000100d00720b */ /* 0x002fc80003f04000 */
[----:B------:R-:W-:Y:S02]  /*08b0*/  FSEL R16, R13, R16, P0 ;  /* 0x000000100d107208 */ /* 0x000fe40000000000 */
[----:B------:R-:W0:Y:S02]  /*08c0*/  LDS.128 R12, [UR18+0x1c] ;  /* 0x00001c12ff0c7984 */ /* 0x000e240008000c00 */
[----:B------:R-:W-:-:S04]  /*08d0*/  FSETP.GT.AND P0, PT, R16, R17, PT ;  /* 0x000000111000720b */ /* 0x000fc80003f04000 */
[----:B------:R-:W-:-:S04]  /*08e0*/  FSEL R17, R16, R17, P0 ;  /* 0x0000001110117208 */ /* 0x000fc80000000000 */
[----:B--2---:R-:W-:-:S04]  /*08f0*/  FSETP.GT.AND P0, PT, R17, R8, PT ;  /* 0x000000081100720b */ /* 0x004fc80003f04000 */
[----:B------:R-:W-:Y:S02]  /*0900*/  FSEL R8, R17, R8, P0 ;  /* 0x0000000811087208 */ /* 0x000fe40000000000 */
[----:B------:R-:W1:Y:S02]  /*0910*/  LDS.128 R16, [UR18+0x2c] ;  /* 0x00002c12ff107984 */ /* 0x000e640008000c00 */
[----:B------:R-:W-:-:S04]  /*0920*/  FSETP.GT.AND P0, PT, R8, R9, PT ;  /* 0x000000090800720b */ /* 0x000fc80003f04000 */
[----:B------:R-:W-:-:S04]  /*0930*/  FSEL R9, R8, R9, P0 ;  /* 0x0000000908097208 */ /* 0x000fc80000000000 */
[----:B------:R-:W-:-:S04]  /*0940*/  FSETP.GT.AND P0, PT, R9, R10, PT ;  /* 0x0000000a0900720b */ /* 0x000fc80003f04000 */
[----:B------:R-:W-:Y:S02]  /*0950*/  FSEL R10, R9, R10, P0 ;  /* 0x0000000a090a7208 */ /* 0x000fe40000000000 */
[----:B------:R-:W2:Y:S01]  /*0960*/  LDS R9, [UR18+0x3c] ;  /* 0x00003c12ff097984 */ /* 0x000ea20008000800 */
[----:B------:R-:W-:Y:S01]  /*0970*/  UIADD3 UR18, UPT, UPT, UR11, 0xf, URZ ;  /* 0x0000000f0b127890 */ /* 0x000fe2000fffe0ff */
[CC--:B------:R-:W-:Y:S01]  /*0980*/  FSETP.GT.AND P0, PT, R10.reuse, R11.reuse, PT ;  /* 0x0000000b0a00720b */ /* 0x0c0fe20003f04000 */
[----:B------:R-:W-:Y:S02]  /*0990*/  UIADD3 UR11, UPT, UPT, UR11, 0x10, URZ ;  /* 0x000000100b0b7890 */ /* 0x000fe4000fffe0ff */
[----:B------:R-:W-:Y:S01]  /*09a0*/  UISETP.NE.AND UP0, UPT, UR18, UR24, UPT ;  /* 0x000000181200728c */ /* 0x000fe2000bf05270 */
[----:B------:R-:W-:-:S04]  /*09b0*/  FSEL R11, R10, R11, P0 ;  /* 0x0000000b0a0b7208 */ /* 0x000fc80000000000 */
[----:B0-----:R-:W-:-:S04]  /*09c0*/  FSETP.GT.AND P0, PT, R11, R12, PT ;  /* 0x0000000c0b00720b */ /* 0x001fc80003f04000 */
[----:B------:R-:W-:-:S04]  /*09d0*/  FSEL R12, R11, R12, P0 ;  /* 0x0000000c0b0c7208 */ /* 0x000fc80000000000 */
[----:B------:R-:W-:-:S04]  /*09e0*/  FSETP.GT.AND P0, PT, R12, R13, PT ;  /* 0x0000000d0c00720b */ /* 0x000fc80003f04000 */
[----:B------:R-:W-:-:S04]  /*09f0*/  FSEL R13, R12, R13, P0 ;  /* 0x0000000d0c0d7208 */ /* 0x000fc80000000000 */
[----:B------:R-:W-:-:S04]  /*0a00*/  FSETP.GT.AND P0, PT, R13, R14, PT ;  /* 0x0000000e0d00720b */ /* 0x000fc80003f04000 */
[----:B------:R-:W-:-:S04]  /*0a10*/  FSEL R14, R13, R14, P0 ;  /* 0x0000000e0d0e7208 */ /* 0x000fc80000000000 */
[----:B------:R-:W-:-:S04]  /*0a20*/  FSETP.GT.AND P0, PT, R14, R15, PT ;  /* 0x0000000f0e00720b */ /* 0x000fc80003f04000 */
[----:B------:R-:W-:-:S04]  /*0a30*/  FSEL R15, R14, R15, P0 ;  /* 0x0000000f0e0f7208 */ /* 0x000fc80000000000 */
[----:B-1----:R-:W-:-:S04]  /*0a40*/  FSETP.GT.AND P0, PT, R15, R16, PT ;  /* 0x000000100f00720b */ /* 0x002fc80003f04000 */
[----:B------:R-:W-:-:S04]  /*0a50*/  FSEL R16, R15, R16, P0 ;  /* 0x000000100f107208 */ /* 0x000fc80000000000 */
[----:B------:R-:W-:-:S04]  /*0a60*/  FSETP.GT.AND P0, PT, R16, R17, PT ;  /* 0x000000111000720b */ /* 0x000fc80003f04000 */
[----:B------:R-:W-:-:S04]  /*0a70*/  FSEL R17, R16, R17, P0 ;  /* 0x0000001110117208 */ /* 0x000fc80000000000 */
[----:B------:R-:W-:-:S04]  /*0a80*/  FSETP.GT.AND P0, PT, R17, R18, PT ;  /* 0x000000121100720b */ /* 0x000fc80003f04000 */
[----:B------:R-:W-:-:S04]  /*0a90*/  FSEL R18, R17, R18, P0 ;  /* 0x0000001211127208 */ /* 0x000fc80000000000 */
[----:B------:R-:W-:-:S04]  /*0aa0*/  FSETP.GT.AND P0, PT, R18, R19, PT ;  /* 0x000000131200720b */ /* 0x000fc80003f04000 */
[----:B------:R-:W-:-:S04]  /*0ab0*/  FSEL R12, R18, R19, P0 ;  /* 0x00000013120c7208 */ /* 0x000fc80000000000 */
[----:B--2---:R-:W-:-:S04]  /*0ac0*/  FSETP.GT.AND P0, PT, R12, R9, PT ;  /* 0x000000090c00720b */ /* 0x004fc80003f04000 */
[----:B------:R-:W-:Y:S01]  /*0ad0*/  FSEL R12, R12, R9, P0 ;  /* 0x000000090c0c7208 */ /* 0x000fe20000000000 */
[----:B------:R-:W-:Y:S08]  /*0ae0*/  BRA.U UP0, `(.L_x_34) ;  /* 0xfffffffd00547547 */ /* 0x000ff0000b83ffff */
.L_x_33:
[----:B------:R-:W-:-:S09]  /*0af0*/  ULOP3.LUT UP0, URZ, UR23, 0xf, URZ, 0xc0, !UPT ;  /* 0x0000000f17ff7892 */ /* 0x000fd2000f80c0ff */
[----:B------:R-:W-:Y:S05]  /*0b00*/  BRA.U !UP0, `(.L_x_32) ;  /* 0x0000000508147547 */ /* 0x000fea000b800000 */
[----:B------:R-:W-:-:S04]  /*0b10*/  UIADD3 UR19, UPT, UPT, UR21, 0xf, URZ ;  /* 0x0000000f15137890 */ /* 0x000fc8000fffe0ff */
[----:B------:R-:W-:Y:S02]  /*0b20*/  ULOP3.LUT UR18, UR19, 0xf, URZ, 0xc0, !UPT ;  /* 0x0000000f13127892 */ /* 0x000fe4000f8ec0ff */
[----:B------:R-:W-:Y:S02]  /*0b30*/  ULOP3.LUT UP1, URZ, UR19, 0x7, URZ, 0xc0, !UPT ;  /* 0x0000000713ff7892 */ /* 0x000fe4000f82c0ff */
[----:B------:R-:W-:-:S04]  /*0b40*/  UIADD3 UR18, UPT, UPT, UR18, -0x1, URZ ;  /* 0xffffffff12127890 */ /* 0x000fc8000fffe0ff */
[----:B------:R-:W-:-:S09]  /*0b50*/  UISETP.GE.U32.AND UP0, UPT, UR18, 0x7, UPT ;  /* 0x000000071200788c */ /* 0x000fd2000bf06070 */
[----:B------:R-:W-:Y:S05]  /*0b60*/  BRA.U !UP0, `(.L_x_35) ;  /* 0x0000000108687547 */ /* 0x000fea000b800000 */
[----:B------:R-:W-:Y:S02]  /*0b70*/  ULEA UR18, UR11, UR15, 0x2 ;  /* 0x0000000f0b127291 */ /* 0x000fe4000f8e10ff */
[----:B------:R-:W-:-:S07]  /*0b80*/  UIADD3 UR11, UPT, UPT, UR11, 0x8, URZ ;  /* 0x000000080b0b7890 */ /* 0x000fce000fffe0ff */
[----:B------:R-:W0:Y:S04]  /*0b90*/  LDS R9, [UR18] ;  /* 0x00000012ff097984 */ /* 0x000e280008000800 */
[----:B------:R-:W1:Y:S04]  /*0ba0*/  LDS R8, [UR18+0x4] ;  /* 0x00000412ff087984 */ /* 0x000e680008000800 */
[----:B------:R-:W2:Y:S04]  /*0bb0*/  LDS R11, [UR18+0x8] ;  /* 0x00000812ff0b7984 */ /* 0x000ea80008000800 */
[----:B------:R-:W3:Y:S04]  /*0bc0*/  LDS R13, [UR18+0xc] ;  /* 0x00000c12ff0d7984 */ /* 0x000ee80008000800 */
[----:B------:R-:W4:Y:S04]  /*0bd0*/  LDS R15, [UR18+0x10] ;  /* 0x00001012ff0f7984 */ /* 0x000f280008000800 */
[----:B------:R-:W5:Y:S04]  /*0be0*/  LDS R17, [UR18+0x14] ;  /* 0x00001412ff117984 */ /* 0x000f680008000800 */
[----:B------:R-:W5:Y:S01]  /*0bf0*/  LDS R19, [UR18+0x18] ;  /* 0x00001812ff137984 */ /* 0x000f620008000800 */
[----:B0-----:R-:W-:-:S04]  /*0c00*/  FSETP.GT.AND P0, PT, R12, R9, PT ;  /* 0x000000090c00720b */ /* 0x001fc80003f04000 */
[----:B------:R-:W-:-:S04]  /*0c10*/  FSEL R9, R12, R9, P0 ;  /* 0x000000090c097208 */ /* 0x000fc80000000000 */
[----:B-1----:R-:W-:-:S04]  /*0c20*/  FSETP.GT.AND P0, PT, R9, R8, PT ;  /* 0x000000080900720b */ /* 0x002fc80003f04000 */
[----:B------:R-:W-:Y:S02]  /*0c30*/  FSEL R8, R9, R8, P0 ;  /* 0x0000000809087208 */ /* 0x000fe40000000000 */
[----:B------:R-:W0:Y:S02]  /*0c40*/  LDS R9, [UR18+0x1c] ;  /* 0x00001c12ff097984 */ /* 0x000e240008000800 */
[----:B--2---:R-:W-:-:S04]  /*0c50*/  FSETP.GT.AND P0, PT, R8, R11, PT ;  /* 0x0000000b0800720b */ /* 0x004fc80003f04000 */
[----:B------:R-:W-:-:S04]  /*0c60*/  FSEL R8, R8, R11, P0 ;  /* 0x0000000b08087208 */ /* 0x000fc80000000000 */
[----:B---3--:R-:W-:-:S04]  /*0c70*/  FSETP.GT.AND P0, PT, R8, R13, PT ;  /* 0x0000000d0800720b */ /* 0x008fc80003f04000 */
[----:B------:R-:W-:-:S04]  /*0c80*/  FSEL R8, R8, R13, P0 ;  /* 0x0000000d08087208 */ /* 0x000fc80000000000 */
[----:B----4-:R-:W-:-:S04]  /*0c90*/  FSETP.GT.AND P0, PT, R8, R15, PT ;  /* 0x0000000f0800720b */ /* 0x010fc80003f04000 */
[----:B------:R-:W-:-:S04]  /*0ca0*/  FSEL R8, R8, R15, P0 ;  /* 0x0000000f08087208 */ /* 0x000fc80000000000 */
[----:B-----5:R-:W-:-:S04]  /*0cb0*/  FSETP.GT.AND P0, PT, R8, R17, PT ;  /* 0x000000110800720b */ /* 0x020fc80003f04000 */
[----:B------:R-:W-:-:S04]  /*0cc0*/  FSEL R8, R8, R17, P0 ;  /* 0x0000001108087208 */ /* 0x000fc80000000000 */
[----:B------:R-:W-:-:S04]  /*0cd0*/  FSETP.GT.AND P0, PT, R8, R19, PT ;  /* 0x000000130800720b */ /* 0x000fc80003f04000 */
[----:B------:R-:W-:-:S04]  /*0ce0*/  FSEL R8, R8, R19, P0 ;  /* 0x0000001308087208 */ /* 0x000fc80000000000 */
[----:B0-----:R-:W-:-:S04]  /*0cf0*/  FSETP.GT.AND P0, PT, R8, R9, PT ;  /* 0x000000090800720b */ /* 0x001fc80003f04000 */
[----:B------:R-:W-:-:S09]  /*0d00*/  FSEL R12, R8, R9, P0 ;  /* 0x00000009080c7208 */ /* 0x000fd20000000000 */
.L_x_35:
[----:B------:R-:W-:Y:S05]  /*0d10*/  BRA.U !UP1, `(.L_x_32) ;  /* 0x0000000109907547 */ /* 0x000fea000b800000 */
[----:B------:R-:W-:-:S04]  /*0d20*/  UIADD3 UR18, UPT, UPT, UR21, 0x7, URZ ;  /* 0x0000000715127890 */ /* 0x000fc8000fffe0ff */
[----:B------:R-:W-:Y:S02]  /*0d30*/  ULOP3.LUT UR19, UR18, 0x7, URZ, 0xc0, !UPT ;  /* 0x0000000712137892 */ /* 0x000fe4000f8ec0ff */
[----:B------:R-:W-:Y:S02]  /*0d40*/  ULOP3.LUT UR18, UR18, 0x3, URZ, 0xc0, !UPT ;  /* 0x0000000312127892 */ /* 0x000fe4000f8ec0ff */
[----:B------:R-:W-:Y:S02]  /*0d50*/  UIADD3 UR19, UPT, UPT, UR19, -0x1, URZ ;  /* 0xffffffff13137890 */ /* 0x000fe4000fffe0ff */
[----:B------:R-:W-:Y:S02]  /*0d60*/  UISETP.NE.AND UP1, UPT, UR18, URZ, UPT ;  /* 0x000000ff1200728c */ /* 0x000fe4000bf25270 */
[----:B------:R-:W-:-:S09]  /*0d70*/  UISETP.GE.U32.AND UP0, UPT, UR19, 0x3, UPT ;  /* 0x000000031300788c */ /* 0x000fd2000bf06070 */
[----:B------:R-:W-:Y:S05]  /*0d80*/  BRA.U !UP0, `(.L_x_36) ;  /* 0x0000000108387547 */ /* 0x000fea000b800000 */
[----:B------:R-:W-:Y:S02]  /*0d90*/  ULEA UR19, UR11, UR15, 0x2 ;  /* 0x0000000f0b137291 */ /* 0x000fe4000f8e10ff */
[----:B------:R-:W-:-:S07]  /*0da0*/  UIADD3 UR11, UPT, UPT, UR11, 0x4, URZ ;  /* 0x000000040b0b7890 */ /* 0x000fce000fffe0ff */
[----:B------:R-:W0:Y:S04]  /*0db0*/  LDS R9, [UR19] ;  /* 0x00000013ff097984 */ /* 0x000e280008000800 */
[----:B------:R-:W1:Y:S04]  /*0dc0*/  LDS R8, [UR19+0x4] ;  /* 0x00000413ff087984 */ /* 0x000e680008000800 */
[----:B------:R-:W2:Y:S04]  /*0dd0*/  LDS R11, [UR19+0x8] ;  /* 0x00000813ff0b7984 */ /* 0x000ea80008000800 */
[----:B------:R-:W3:Y:S01]  /*0de0*/  LDS R13, [UR19+0xc] ;  /* 0x00000c13ff0d7984 */ /* 0x000ee20008000800 */
[----:B0-----:R-:W-:-:S04]  /*0df0*/  FSETP.GT.AND P0, PT, R12, R9, PT ;  /* 0x000000090c00720b */ /* 0x001fc80003f04000 */
[----:B------:R-:W-:-:S04]  /*0e00*/  FSEL R9, R12, R9, P0 ;  /* 0x000000090c097208 */ /* 0x000fc80000000000 */
[----:B-1----:R-:W-:-:S04]  /*0e10*/  FSETP.GT.AND P0, PT, R9, R8, PT ;  /* 0x000000080900720b */ /* 0x002fc80003f04000 */
[----:B------:R-:W-:-:S04]  /*0e20*/  FSEL R8, R9, R8, P0 ;  /* 0x0000000809087208 */ /* 0x000fc80000000000 */
[----:B--2---:R-:W-:-:S04]  /*0e30*/  FSETP.GT.AND P0, PT, R8, R11, PT ;  /* 0x0000000b0800720b */ /* 0x004fc80003f04000 */
[----:B------:R-:W-:-:S04]  /*0e40*/  FSEL R8, R8, R11, P0 ;  /* 0x0000000b08087208 */ /* 0x000fc80000000000 */
[----:B---3--:R-:W-:-:S04]  /*0e50*/  FSETP.GT.AND P0, PT, R8, R13, PT ;  /* 0x0000000d0800720b */ /* 0x008fc80003f04000 */
[----:B------:R-:W-:-:S09]  /*0e60*/  FSEL R12, R8, R13, P0 ;  /* 0x0000000d080c7208 */ /* 0x000fd20000000000 */
.L_x_36:
[----:B------:R-:W-:Y:S05]  /*0e70*/  BRA.U !UP1, `(.L_x_32) ;  /* 0x0000000109387547 */ /* 0x000fea000b800000 */
[----:B------:R-:W-:Y:S02]  /*0e80*/  ULEA UR11, UR11, UR15, 0x2 ;  /* 0x0000000f0b0b7291 */ /* 0x000fe4000f8e10ff */
[----:B------:R-:W-:-:S07]  /*0e90*/  UISETP.NE.AND UP0, UPT, UR18, 0x1, UPT ;  /* 0x000000011200788c */ /* 0x000fce000bf05270 */
[----:B------:R-:W0:Y:S02]  /*0ea0*/  LDS R9, [UR11] ;  /* 0x0000000bff097984 */ /* 0x000e240008000800 */
[----:B0-----:R-:W-:-:S04]  /*0eb0*/  FSETP.GT.AND P0, PT, R12, R9, PT ;  /* 0x000000090c00720b */ /* 0x001fc80003f04000 */
[----:B------:R-:W-:Y:S01]  /*0ec0*/  FSEL R12, R12, R9, P0 ;  /* 0x000000090c0c7208 */ /* 0x000fe20000000000 */
[----:B------:R-:W-:Y:S08]  /*0ed0*/  BRA.U !UP0, `(.L_x_32) ;  /* 0x0000000108207547 */ /* 0x000ff0000b800000 */
[----:B------:R-:W0:Y:S01]  /*0ee0*/  LDS R9, [UR11+0x4] ;  /* 0x0000040bff097984 */ /* 0x000e220008000800 */
[----:B------:R-:W-:Y:S01]  /*0ef0*/  UISETP.NE.AND UP0, UPT, UR18, 0x2, UPT ;  /* 0x000000021200788c */ /* 0x000fe2000bf05270 */
[----:B0-----:R-:W-:-:S04]  /*0f00*/  FSETP.GT.AND P0, PT, R12, R9, PT ;  /* 0x000000090c00720b */ /* 0x001fc80003f04000 */
[----:B------:R-:W-:-:S04]  /*0f10*/  FSEL R12, R12, R9, P0 ;  /* 0x000000090c0c7208 */ /* 0x000fc80000000000 */
[----:B------:R-:W-:Y:S05]  /*0f20*/  BRA.U !UP0, `(.L_x_32) ;  /* 0x00000001080c7547 */ /* 0x000fea000b800000 */
[----:B------:R-:W0:Y:S02]  /*0f30*/  LDS R9, [UR11+0x8] ;  /* 0x0000080bff097984 */ /* 0x000e240008000800 */
[----:B0-----:R-:W-:-:S13]  /*0f40*/  FSETP.GT.AND P0, PT, R12, R9, PT ;  /* 0x000000090c00720b */ /* 0x001fda0003f04000 */
[----:B------:R-:W-:-:S07]  /*0f50*/  @!P0 IMAD.MOV.U32 R12, RZ, RZ, R9 ;  /* 0x000000ffff0c8224 */ /* 0x000fce00078e0009 */
.L_x_32:
[----:B------:R-:W1:Y:S01]  /*0f60*/  LDCU UR11, c[0x0][0x3ac] ;  /* 0x00007580ff0b77ac */ /* 0x000e620008000800 */
[----:B------:R-:W2:Y:S08]  /*0f70*/  LDC R8, c[0x0][0x3a8] ;  /* 0x0000ea00ff087b82 */ /* 0x000eb00000000800 */
[----:B------:R-:W3:Y:S01]  /*0f80*/  LDC R9, c[0x0][0x3ac] ;  /* 0x0000eb00ff097b82 */ /* 0x000ee20000000800 */
[----:B-1----:R-:W-:-:S04]  /*0f90*/  ULOP3.LUT UR11, UR14, UR11, URZ, 0xfc, !UPT ;  /* 0x0000000b0e0b7292 */ /* 0x002fc8000f8efcff */
[----:B------:R-:W-:-:S09]  /*0fa0*/  UISETP.NE.U32.AND UP0, UPT, UR11, URZ, UPT ;  /* 0x000000ff0b00728c */ /* 0x000fd2000bf05070 */
[----:B------:R-:W-:Y:S05]  /*0fb0*/  BRA.U UP0, `(.L_x_37) ;  /* 0x0000000100547547 */ /* 0x000fea000b800000 */
[----:B------:R-:W1:Y:S02]  /*0fc0*/  LDC R14, c[0x0][0x3a8] ;  /* 0x0000ea00ff0e7b82 */ /* 0x000e640000000800 */
[----:B-1----:R-:W1:Y:S01]  /*0fd0*/  I2F.U32.RP R13, R14 ;  /* 0x0000000e000d7306 */ /* 0x002e620000209000 */
[----:B------:R-:W-:-:S07]  /*0fe0*/  ISETP.NE.U32.AND P2, PT, R14, RZ, PT ;  /* 0x000000ff0e00720c */ /* 0x000fce0003f45070 */
[----:B-1----:R-:W1:Y:S02]  /*0ff0*/  MUFU.RCP R13, R13 ;  /* 0x0000000d000d7308 */ /* 0x002e640000001000 */
[----:B-1----:R-:W-:-:S06]  /*1000*/  VIADD R10, R13, 0xffffffe ;  /* 0x0ffffffe0d0a7836 */ /* 0x002fcc0000000000 */
[----:B------:R1:W4:Y:S02]  /*1010*/  F2I.FTZ.U32.TRUNC.NTZ R11, R10 ;  /* 0x0000000a000b7305 */ /* 0x000324000021f000 */
[----:B-1----:R-:W-:Y:S02]  /*1020*/  IMAD.MOV.U32 R10, RZ, RZ, RZ ;  /* 0x000000ffff0a7224 */ /* 0x002fe400078e00ff */
[----:B----4-:R-:W-:-:S04]  /*1030*/  IMAD.MOV R15, RZ, RZ, -R11 ;  /* 0x000000ffff0f7224 */ /* 0x010fc800078e0a0b */
        /* <DEDUP_REMOVED lines=8> */
[----:B------:R-:W-:Y:S01]  /*10c0*/  ISETP.GE.U32.AND P1, PT, R11, R14, PT ;  /* 0x0000000e0b00720c */ /* 0x000fe20003f26070 */
[----:B------:R-:W-:-:S12]  /*10d0*/  IMAD.MOV.U32 R11, RZ, RZ, RZ ;  /* 0x000000ffff0b7224 */ /* 0x000fd800078e00ff */
[----:B------:R-:W-:Y:S01]  /*10e0*/  @P1 VIADD R10, R10, 0x1 ;  /* 0x000000010a0a1836 */ /* 0x000fe20000000000 */
[----:B------:R-:W-:Y:S01]  /*10f0*/  @!P2 LOP3.LUT R10, RZ, R14, RZ, 0x33, !PT ;  /* 0x0000000eff0aa212 */ /* 0x000fe200078e33ff */
[----:B------:R-:W-:Y:S06]  /*1100*/  BRA `(.L_x_38) ;  /* 0x00000000001c7947 */ /* 0x000fec0003800000 */
.L_x_37:
[----:B------:R-:W-:Y:S01]  /*1110*/  IMAD.U32 R24, RZ, RZ, UR6 ;  /* 0x00000006ff187e24 */ /* 0x000fe2000f8e00ff */
[----:B------:R-:W-:Y:S01]  /*1120*/  MOV R18, 0x1160 ;  /* 0x0000116000127802 */ /* 0x000fe20000000f00 */
[----:B------:R-:W-:Y:S02]  /*1130*/  IMAD.U32 R25, RZ, RZ, UR7 ;  /* 0x00000007ff197e24 */ /* 0x000fe4000f8e00ff */
[----:B------:R-:W-:-:S07]  /*1140*/  IMAD.U32 R13, RZ, RZ, UR14 ;  /* 0x0000000eff0d7e24 */ /* 0x000fce000f8e00ff */
[----:B0-23--:R-:W-:Y:S05]  /*1150*/  CALL.REL.NOINC `($__internal_2_$__cuda_sm20_div_u64) ;  /* 0x00000004001c7944 */ /* 0x00dfea0003c00000 */
[----:B------:R-:W-:Y:S02]  /*1160*/  IMAD.MOV.U32 R10, RZ, RZ, R13 ;  /* 0x000000ffff0a7224 */ /* 0x000fe400078e000d */
[----:B------:R-:W-:-:S07]  /*1170*/  IMAD.MOV.U32 R11, RZ, RZ, R14 ;  /* 0x000000ffff0b7224 */ /* 0x000fce00078e000e */
.L_x_38:
[----:B------:R-:W1:Y:S02]  /*1180*/  LDCU UR11, c[0x0][0x3ac] ;  /* 0x00007580ff0b77ac */ /* 0x000e640008000800 */
[----:B-1----:R-:W-:-:S04]  /*1190*/  ULOP3.LUT UR11, UR5, UR11, URZ, 0xfc, !UPT ;  /* 0x0000000b050b7292 */ /* 0x002fc8000f8efcff */
[----:B------:R-:W-:-:S09]  /*11a0*/  UISETP.NE.U32.AND UP0, UPT, UR11, URZ, UPT ;  /* 0x000000ff0b00728c */ /* 0x000fd2000bf05070 */
[----:B------:R-:W-:Y:S05]  /*11b0*/  BRA.U UP0, `(.L_x_39) ;  /* 0x0000000100547547 */ /* 0x000fea000b800000 */
[----:B------:R-:W1:Y:S01]  /*11c0*/  LDC R14, c[0x0][0x3a8] ;  /* 0x0000ea00ff0e7b82 */ /* 0x000e620000000800 */
[----:B--2---:R-:W-:Y:S01]  /*11d0*/  IMAD.MOV.U32 R8, RZ, RZ, RZ ;  /* 0x000000ffff087224 */ /* 0x004fe200078e00ff */
[----:B-1----:R-:W1:Y:S01]  /*11e0*/  I2F.U32.RP R13, R14 ;  /* 0x0000000e000d7306 */ /* 0x002e620000209000 */
[----:B------:R-:W-:-:S07]  /*11f0*/  ISETP.NE.U32.AND P2, PT, R14, RZ, PT ;  /* 0x000000ff0e00720c */ /* 0x000fce0003f45070 */
[----:B-1----:R-:W1:Y:S02]  /*1200*/  MUFU.RCP R13, R13 ;  /* 0x0000000d000d7308 */ /* 0x002e640000001000 */
[----:B-1----:R-:W-:-:S06]  /*1210*/  VIADD R15, R13, 0xffffffe ;  /* 0x0ffffffe0d0f7836 */ /* 0x002fcc0000000000 */
[----:B---3--:R-:W1:Y:S02]  /*1220*/  F2I.FTZ.U32.TRUNC.NTZ R9, R15 ;  /* 0x0000000f00097305 */ /* 0x008e64000021f000 */
[----:B-1----:R-:W-:-:S04]  /*1230*/  IMAD.MOV R17, RZ, RZ, -R9 ;  /* 0x000000ffff117224 */ /* 0x002fc800078e0a09 */
        /* <DEDUP_REMOVED lines=13> */
.L_x_39:
[----:B------:R-:W-:Y:S01]  /*1310*/  IMAD.U32 R24, RZ, RZ, UR4 ;  /* 0x00000004ff187e24 */ /* 0x000fe2000f8e00ff */
[----:B------:R-:W-:Y:S01]  /*1320*/  MOV R18, 0x1350 ;  /* 0x0000135000127802 */ /* 0x000fe20000000f00 */
[----:B------:R-:W-:-:S07]  /*1330*/  IMAD.U32 R13, RZ, RZ, UR5 ;  /* 0x00000005ff0d7e24 */ /* 0x000fce000f8e00ff */
[----:B0-23--:R-:W-:Y:S05]  /*1340*/  CALL.REL.NOINC `($__internal_2_$__cuda_sm20_div_u64) ;  /* 0x0000000000a07944 */ /* 0x00dfea0003c00000 */
[----:B------:R-:W-:Y:S02]  /*1350*/  IMAD.MOV.U32 R8, RZ, RZ, R13 ;  /* 0x000000ffff087224 */ /* 0x000fe400078e000d */
[----:B------:R-:W-:-:S07]  /*1360*/  IMAD.MOV.U32 R9, RZ, RZ, R14 ;  /* 0x000000ffff097224 */ /* 0x000fce00078e000e */
.L_x_40:
[----:B------:R-:W1:Y:S01]  /*1370*/  LDCU.64 UR18, c[0x0][0x3b8] ;  /* 0x00007700ff1277ac */ /* 0x000e620008000a00 */
[----:B------:R-:W-:-:S05]  /*1380*/  IADD3 R10, P0, PT, R10, R8, RZ ;  /* 0x000000080a0a7210 */ /* 0x000fca0007f1e0ff */
[----:B------:R-:W-:Y:S01]  /*1390*/  IMAD.X R9, R11, 0x1, R9, P0 ;  /* 0x000000010b097824 */ /* 0x000fe200000e0609 */
[----:B-1----:R-:W-:-:S04]  /*13a0*/  LEA R8, P0, R10, UR18, 0x3 ;  /* 0x000000120a087c11 */ /* 0x002fc8000f8018ff */
[----:B------:R-:W-:-:S06]  /*13b0*/  LEA.HI.X R9, R10, UR19, R9, 0x3, P0 ;  /* 0x000000130a097c11 */ /* 0x000fcc00080f1c09 */
[----:B------:R-:W2:Y:S02]  /*13c0*/  LDG.E.64 R8, desc[UR16][R8.64] ;  /* 0x0000001008087981 */ /* 0x000ea4000c1e1b00 */
[----:B--2---:R-:W-:-:S04]  /*13d0*/  LEA R10, P0, R7, R8, 0x2 ;  /* 0x00000008070a7211 */ /* 0x004fc800078010ff */
[----:B------:R-:W-:-:S05]  /*13e0*/  LEA.HI.X R11, R7, R9, R4, 0x2, P0 ;  /* 0x00000009070b7211 */ /* 0x000fca00000f1404 */
[----:B0-----:R0:W-:Y:S04]  /*13f0*/  STG.E desc[UR16][R10.64], R12 ;  /* 0x0000000c0a007986 */ /* 0x0011e8000c101910 */
.L_x_31:
[----:B------:R-:W-:Y:S05]  /*1400*/  BSYNC.RECONVERGENT B0 ;  /* 0x0000000000007941 */ /* 0x000fea0003800200 */
.L_x_30:
[----:B------:R-:W1:Y:S02]  /*1410*/  LDCU.64 UR18, c[0x0][0x3a8] ;  /* 0x00007500ff1277ac */ /* 0x000e640008000a00 */
[----:B-1----:R-:W-:-:S04]  /*1420*/  UIADD3 UR4, UP0, UPT, UR4, UR18, URZ ;  /* 0x0000001204047290 */ /* 0x002fc8000ff1e0ff */
[----:B------:R-:W-:Y:S02]  /*1430*/  UIADD3.X UR5, UPT, UPT, UR5, UR19, URZ, UP0, !UPT ;  /* 0x0000001305057290 */ /* 0x000fe400087fe4ff */
[----:B------:R-:W-:-:S04]  /*1440*/  UISETP.GE.U32.AND UP0, UPT, UR4, UR8, UPT ;  /* 0x000000080400728c */ /* 0x000fc8000bf06070 */
[----:B------:R-:W-:Y:S01]  /*1450*/  UISETP.GE.U32.AND.EX UP0, UPT, UR5, UR10, UPT, UP0 ;  /* 0x0000000a0500728c */ /* 0x000fe2000bf06100 */
[----:B------:R-:W-:Y:S08]  /*1460*/  BAR.SYNC.DEFER_BLOCKING 0x0 ;  /* 0x0000000000007b1d */ /* 0x000ff00000010000 */
[----:B------:R-:W-:Y:S05]  /*1470*/  BRA.U !UP0, `(.L_x_41) ;  /* 0xffffffed08c07547 */ /* 0x000fea000b83ffff */
.L_x_21:
[----:B------:R-:W1:Y:S01]  /*1480*/  LDCU.64 UR14, c[0x0][0x398] ;  /* 0x00007300ff0e77ac */ /* 0x000e620008000a00 */
[----:B------:R-:W1:Y:S01]  /*1490*/  LDCU.64 UR18, c[0x0][0x388] ;  /* 0x00007100ff1277ac */ /* 0x000e620008000a00 */
[----:B------:R-:W2:Y:S01]  /*14a0*/  LDCU.64 UR6, c[0x0][0x3a8] ;  /* 0x00007500ff0677ac */ /* 0x000ea20008000a00 */
[----:B------:R-:W-:Y:S01]  /*14b0*/  UMOV UR4, UR12 ;  /* 0x0000000c00047c82 */ /* 0x000fe20008000000 */
[----:B------:R-:W-:Y:S01]  /*14c0*/  UMOV UR5, UR13 ;  /* 0x0000000d00057c82 */ /* 0x000fe20008000000 */
[----:B-1----:R-:W-:-:S04]  /*14d0*/  UIADD3 UR14, UP0, UPT, UR14, -UR18, URZ ;  /* 0x800000120e0e7290 */ /* 0x002fc8000ff1e0ff */
[----:B------:R-:W-:Y:S02]  /*14e0*/  UIADD3 UR14, UP1, UPT, UR14, 0x1, URZ ;  /* 0x000000010e0e7890 */ /* 0x000fe4000ff3e0ff */
[----:B--2---:R-:W-:Y:S02]  /*14f0*/  UIMAD.WIDE.U32 UR4, UR22, UR6, UR4 ;  /* 0x00000006160472a5 */ /* 0x004fe4000f8e0004 */
[----:B------:R-:W-:Y:S02]  /*1500*/  UIADD3.X UR15, UPT, UPT, URZ, UR15, ~UR19, UP1, UP0 ;  /* 0x0000000fff0f7290 */ /* 0x000fe40008fe0c13 */
[----:B------:R-:W-:Y:S02]  /*1510*/  UIMAD UR13, UR22, UR7, UR5 ;  /* 0x00000007160d72a4 */ /* 0x000fe4000f8e0205 */
[----:B------:R-:W-:Y:S02]  /*1520*/  UISETP.GE.U32.AND UP0, UPT, UR4, UR14, UPT ;  /* 0x0000000e0400728c */ /* 0x000fe4000bf06070 */
[----:B------:R-:W-:-:S02]  /*1530*/  UMOV UR12, UR4 ;  /* 0x00000004000c7c82 */ /* 0x000fc40008000000 */
[----:B------:R-:W-:-:S09]  /*1540*/  UISETP.GE.U32.AND.EX UP0, UPT, UR13, UR15, UPT, UP0 ;  /* 0x0000000f0d00728c */ /* 0x000fd2000bf06100 */
[----:B------:R-:W-:Y:S05]  /*1550*/  BRA.U !UP0, `(.L_x_42) ;  /* 0xffffffed08607547 */ /* 0x000fea000b83ffff */
.L_x_20:
[----:B------:R-:W1:Y:S01]  /*1560*/  LDCU.64 UR4, c[0x0][0x380] ;  /* 0x00007000ff0477ac */ /* 0x000e620008000a00 */
[----:B---3--:R-:W-:-:S05]  /*1570*/  IADD3 R7, P0, PT, R2, R7, RZ ;  /* 0x0000000702077210 */ /* 0x008fca0007f1e0ff */
[----:B------:R-:W-:Y:S01]  /*1580*/  IMAD.X R4, RZ, RZ, R4, P0 ;  /* 0x000000ffff047224 */ /* 0x000fe200000e0604 */
[----:B-1----:R-:W-:-:S04]  /*1590*/  ISETP.GE.U32.AND P0, PT, R7, UR4, PT ;  /* 0x0000000407007c0c */ /* 0x002fc8000bf06070 */
[----:B------:R-:W-:-:S13]  /*15a0*/  ISETP.GE.U32.AND.EX P0, PT, R4, UR5, PT, P0 ;  /* 0x0000000504007c0c */ /* 0x000fda000bf06100 */
[----:B------:R-:W-:Y:S05]  /*15b0*/  @!P0 BRA `(.L_x_43) ;  /* 0xffffffec00108947 */ /* 0x000fea000383ffff */
[----:B------:R-:W-:Y:S05]  /*15c0*/  EXIT ;  /* 0x000000000000794d */ /* 0x000fea0003800000 */
        .weak           $__internal_2_$__cuda_sm20_div_u64
        .type           $__internal_2_$__cuda_sm20_div_u64,@function
        .size           $__internal_2_$__cuda_sm20_div_u64,(.L_x_109 - $__internal_2_$__cuda_sm20_div_u64)
$__internal_2_$__cuda_sm20_div_u64:
[----:B------:R-:W0:Y:S08]  /*15d0*/  I2F.U64.RP R19, R8 ;  /* 0x0000000800137312 */ /* 0x000e300000309000 */
[----:B0-----:R-:W0:Y:S02]  /*15e0*/  MUFU.RCP R19, R19 ;  /* 0x0000001300137308 */ /* 0x001e240000001000 */
[----:B0-----:R-:W-:-:S06]  /*15f0*/  VIADD R14, R19, 0x1ffffffe ;  /* 0x1ffffffe130e7836 */ /* 0x001fcc0000000000 */
[----:B------:R-:W0:Y:S02]  /*1600*/  F2I.U64.TRUNC R14, R14 ;  /* 0x0000000e000e7311 */ /* 0x000e24000020d800 */
[----:B0-----:R-:W-:-:S04]  /*1610*/  IMAD.WIDE.U32 R16, R14, R8, RZ ;  /* 0x000000080e107225 */ /* 0x001fc800078e00ff */
        /* <DEDUP_REMOVED lines=9> */
[----:B------:R-:W-:-:S04]  /*16b0*/  IMAD.HI.U32 R16, P1, R15, R23, R16 ;  /* 0x000000170f107227 */ /* 0x000fc80007820010 */
[----:B------:R-:W-:Y:S01]  /*16c0*/  IMAD.X R19, R19, 0x1, R15, P0 ;  /* 0x0000000113137824 */ /* 0x000fe200000e060f */
        /* <DEDUP_REMOVED lines=8> */
[----:B------:R-:W-:Y:S02]  /*1750*/  IMAD.MOV.U32 R15, RZ, RZ, RZ ;  /* 0x000000ffff0f7224 */ /* 0x000fe400078e00ff */
        /* <DEDUP_REMOVED lines=19> */
[----:B------:R-:W-:-:S04]  /*1890*/  IMAD R14, R17, R8, R15 ;  /* 0x00000008110e7224 */ /* 0x000fc800078e020f */
[----:B------:R-:W-:Y:S01]  /*18a0*/  IMAD.X R26, R13, 0x1, ~R14, P1 ;  /* 0x000000010d1a7824 */ /* 0x000fe200008e0e0e */
[----:B------:R-:W-:Y:S02]  /*18b0*/  IADD3 R13, P2, PT, -R8, R23, RZ ;  /* 0x00000017080d7210 */ /* 0x000fe40007f5e1ff */
[----:B------:R-:W-:Y:S02]  /*18c0*/  IADD3 R16, P1, PT, R19, 0x1, RZ ;  /* 0x0000000113107810 */ /* 0x000fe40007f3e0ff */
[C---:B------:R-:W-:Y:S01]  /*18d0*/  ISETP.GE.U32.AND.EX P0, PT, R26.reuse, R9, PT, P0 ;  /* 0x000000091a00720c */ /* 0x040fe20003f06100 */
[----:B------:R-:W-:Y:S02]  /*18e0*/  IMAD.X R24, R26, 0x1, ~R9, P2 ;  /* 0x000000011a187824 */ /* 0x000fe400010e0e09 */
[----:B------:R-:W-:Y:S01]  /*18f0*/  IMAD.X R14, RZ, RZ, R17, P1 ;  /* 0x000000ffff0e7224 */ /* 0x000fe200008e0611 */
[----:B------:R-:W-:Y:S02]  /*1900*/  SEL R13, R13, R23, P0 ;  /* 0x000000170d0d7207 */ /* 0x000fe40000000000 */
[----:B------:R-:W-:Y:S01]  /*1910*/  SEL R16, R16, R19, P0 ;  /* 0x0000001310107207 */ /* 0x000fe20000000000 */
[----:B------:R-:W-:Y:S01]  /*1920*/  IMAD.MOV.U32 R19, RZ, RZ, 0x0 ;  /* 0x00000000ff137424 */ /* 0x000fe200078e00ff */
[----:B------:R-:W-:-:S02]  /*1930*/  SEL R24, R24, R26, P0 ;  /* 0x0000001a18187207 */ /* 0x000fc40000000000 */
[----:B------:R-:W-:Y:S02]  /*1940*/  SEL R17, R14, R17, P0 ;  /* 0x000000110e117207 */ /* 0x000fe40000000000 */
[----:B------:R-:W-:Y:S02]  /*1950*/  ISETP.GE.U32.AND P0, PT, R13, R8, PT ;  /* 0x000000080d00720c */ /* 0x000fe40003f06070 */
[----:B------:R-:W-:Y:S02]  /*1960*/  IADD3 R13, P2, PT, R16, 0x1, RZ ;  /* 0x00000001100d7810 */ /* 0x000fe40007f5e0ff */
[----:B------:R-:W-:Y:S02]  /*1970*/  ISETP.NE.U32.AND P1, PT, R8, RZ, PT ;  /* 0x000000ff0800720c */ /* 0x000fe40003f25070 */
[----:B------:R-:W-:Y:S01]  /*1980*/  ISETP.GE.U32.AND.EX P0, PT, R24, R9, PT, P0 ;  /* 0x000000091800720c */ /* 0x000fe20003f06100 */
[----:B------:R-:W-:Y:S01]  /*1990*/  IMAD.X R14, RZ, RZ, R17, P2 ;  /* 0x000000ffff0e7224 */ /* 0x000fe200010e0611 */
[----:B------:R-:W-:-:S02]  /*19a0*/  ISETP.NE.AND.EX P1, PT, R9, RZ, PT, P1 ;  /* 0x000000ff0900720c */ /* 0x000fc40003f25310 */
[----:B------:R-:W-:Y:S02]  /*19b0*/  SEL R13, R13, R16, P0 ;  /* 0x000000100d0d7207 */ /* 0x000fe40000000000 */
[----:B------:R-:W-:Y:S02]  /*19c0*/  SEL R14, R14, R17, P0 ;  /* 0x000000110e0e7207 */ /* 0x000fe40000000000 */
[----:B------:R-:W-:Y:S02]  /*19d0*/  SEL R13, R13, 0xffffffff, P1 ;  /* 0xffffffff0d0d7807 */ /* 0x000fe40000800000 */
[----:B------:R-:W-:Y:S01]  /*19e0*/  SEL R14, R14, 0xffffffff, P1 ;  /* 0xffffffff0e0e7807 */ /* 0x000fe20000800000 */
[----:B------:R-:W-:Y:S06]  /*19f0*/  RET.REL.NODEC R18 `(_Z22inflate_and_max_kernelmmmmmmPPPfS0_) ;  /* 0xffffffe412807950 */ /* 0x000fec0003c3ffff */
.L_x_44:
        /* <DEDUP_REMOVED lines=16> */
.L_x_109:


//--------------------- .text._Z23inflate_from_M_kernel_2mmmmmmPPfS0_ --------------------------
	.section	.text._Z23inflate_from_M_kernel_2mmmmmmPPfS0_,"ax",@progbits
	.align	128
        .global         _Z23inflate_from_M_kernel_2mmmmmmPPfS0_
        .type           _Z23inflate_from_M_kernel_2mmmmmmPPfS0_,@function
        .size           _Z23inflate_from_M_kernel_2mmmmmmPPfS0_,(.L_x_118 - _Z23inflate_from_M_kernel_2mmmmmmPPfS0_)
        .other          _Z23inflate_from_M_kernel_2mmmmmmPPfS0_,@"STO_CUDA_ENTRY STV_DEFAULT"
_Z23inflate_from_M_kernel_2mmmmmmPPfS0_:
.text._Z23inflate_from_M_kernel_2mmmmmmPPfS0_:
[----:B------:R-:W-:Y:S08]  /*0000*/  LDC R1, c[0x0][0x37c] ;  /* 0x0000df00ff017b82 */ /* 0x000ff00000000800 */
[----:B------:R-:W0:Y:S01]  /*0010*/  S2UR UR6, SR_CTAID.X ;  /* 0x00000000000679c3 */ /* 0x000e220000002500 */
[----:B------:R-:W0:Y:S01]  /*0020*/  LDCU.64 UR10, c[0x0][0x3a0] ;  /* 0x00007400ff0a77ac */ /* 0x000e220008000a00 */
[----:B------:R-:W1:Y:S06]  /*0030*/  LDCU.64 UR12, c[0x0][0x390] ;  /* 0x00007200ff0c77ac */ /* 0x000e6c0008000a00 */
[----:B------:R-:W1:Y:S01]  /*0040*/  LDC.64 R4, c[0x0][0x380] ;  /* 0x0000e000ff047b82 */ /* 0x000e620000000a00 */
[----:B0-----:R-:W-:-:S04]  /*0050*/  UIMAD.WIDE.U32 UR4, UR6, UR10, URZ ;  /* 0x0000000a060472a5 */ /* 0x001fc8000f8e00ff */
[----:B------:R-:W-:Y:S01]  /*0060*/  UIMAD UR9, UR6, UR11, UR5 ;  /* 0x0000000b060972a4 */ /* 0x000fe2000f8e0205 */
[----:B-1----:R-:W-:-:S05]  /*0070*/  IADD3 R0, P1, PT, -R4, UR12, RZ ;  /* 0x0000000c04007c10 */ /* 0x002fca000ff3e1ff */
[----:B------:R-:W-:Y:S01]  /*0080*/  IMAD.U32 R3, RZ, RZ, UR9 ;  /* 0x00000009ff037e24 */ /* 0x000fe2000f8e00ff */
[----:B------:R-:W-:-:S04]  /*0090*/  IADD3 R0, P2, PT, R0, 0x1, RZ ;  /* 0x0000000100007810 */ /* 0x000fc80007f5e0ff */
[----:B------:R-:W-:Y:S02]  /*00a0*/  ISETP.LE.U32.AND P0, PT, R0, UR4, PT ;  /* 0x0000000400007c0c */ /* 0x000fe4000bf03070 */
[----:B------:R-:W-:-:S04]  /*00b0*/  IADD3.X R0, PT, PT, RZ, UR13, ~R5, P2, P1 ;  /* 0x0000000dff007c10 */ /* 0x000fc800097e2c05 */
[----:B------:R-:W-:-:S13]  /*00c0*/  ISETP.GE.U32.AND.EX P0, PT, R3, R0, PT, P0 ;  /* 0x000000000300720c */ /* 0x000fda0003f06100 */
[----:B------:R-:W-:Y:S05]  /*00d0*/  @P0 EXIT ;  /* 0x000000000000094d */ /* 0x000fea0003800000 */
[----:B------:R-:W0:Y:S01]  /*00e0*/  LDCU.64 UR12, c[0x0][0x3a8] ;  /* 0x00007500ff0c77ac */ /* 0x000e220008000a00 */
[----:B------:R-:W1:Y:S01]  /*00f0*/  S2UR UR18, SR_CTAID.Y ;  /* 0x00000000001279c3 */ /* 0x000e620000002600 */
[----:B------:R-:W2:Y:S01]  /*0100*/  LDCU.64 UR16, c[0x0][0x358] ;  /* 0x00006b00ff1077ac */ /* 0x000ea20008000a00 */
[----:B------:R-:W-:-:S06]  /*0110*/  UMOV UR8, UR4 ;  /* 0x0000000400087c82 */ /* 0x000fcc0008000000 */
[----:B------:R-:W3:Y:S01]  /*0120*/  LDC R0, c[0x0][0x360] ;  /* 0x0000d800ff007b82 */ /* 0x000ee20000000800 */
[----:B------:R-:W4:Y:S01]  /*0130*/  LDCU UR19, c[0x0][0x364] ;  /* 0x00006c80ff1377ac */ /* 0x000f220008000800 */
[----:B------:R-:W2:Y:S01]  /*0140*/  LDCU UR20, c[0x0][0x374] ;  /* 0x00006e80ff1477ac */ /* 0x000ea20008000800 */
[C---:B0-----:R-:W-:Y:S01]  /*0150*/  IMAD R2, R4.reuse, UR13, RZ ;  /* 0x0000000d04027c24 */ /* 0x041fe2000f8e02ff */
[----:B------:R-:W0:Y:S03]  /*0160*/  LDCU UR21, c[0x0][0x370] ;  /* 0x00006e00ff1577ac */ /* 0x000e260008000800 */
[----:B------:R-:W-:Y:S01]  /*0170*/  IMAD R5, R5, UR12, R2 ;  /* 0x0000000c05057c24 */ /* 0x000fe2000f8e0202 */
[----:B------:R-:W-:Y:S02]  /*0180*/  USHF.L.U32 UR22, UR12, 0x2, URZ ;  /* 0x000000020c167899 */ /* 0x000fe400080006ff */
[----:B------:R-:W-:Y:S01]  /*0190*/  IMAD.WIDE.U32 R2, R4, UR12, RZ ;  /* 0x0000000c04027c25 */ /* 0x000fe2000f8e00ff */
[----:B-1----:R-:W-:-:S02]  /*01a0*/  UIMAD.WIDE.U32 UR6, UR18, UR10, URZ ;  /* 0x0000000a120672a5 */ /* 0x002fc4000f8e00ff */
[----:B------:R-:W-:Y:S01]  /*01b0*/  USHF.L.U64.HI UR6, UR12, 0x2, UR13 ;  /* 0x000000020c067899 */ /* 0x000fe2000801020d */
[----:B------:R-:W-:Y:S01]  /*01c0*/  IMAD.IADD R6, R3, 0x1, R5 ;  /* 0x0000000103067824 */ /* 0x000fe200078e0205 */
[----:B--2-4-:R-:W-:-:S12]  /*01d0*/  UIMAD UR7, UR18, UR11, UR7 ;  /* 0x0000000b120772a4 */ /* 0x014fd8000f8e0207 */
.L_x_53:
[----:B------:R-:W1:Y:S01]  /*01e0*/  LDCU.64 UR10, c[0x0][0x380] ;  /* 0x00007000ff0a77ac */ /* 0x000e620008000a00 */
[----:B------:R-:W1:Y:S01]  /*01f0*/  LDCU.64 UR12, c[0x0][0x388] ;  /* 0x00007100ff0c77ac */ /* 0x000e620008000a00 */
[----:B------:R-:W2:Y:S01]  /*0200*/  LDCU UR4, c[0x0][0x3a0] ;  /* 0x00007400ff0477ac */ /* 0x000ea20008000800 */
[----:B-1----:R-:W-:-:S04]  /*0210*/  UIADD3 UR10, UP0, UPT, -UR10, UR12, URZ ;  /* 0x0000000c0a0a7290 */ /* 0x002fc8000ff1e1ff */
[----:B------:R-:W-:Y:S02]  /*0220*/  UIADD3 UR10, UP1, UPT, UR10, 0x1, URZ ;  /* 0x000000010a0a7890 */ /* 0x000fe4000ff3e0ff */
[----:B--2---:R-:W-:Y:S02]  /*0230*/  UIMAD UR4, UR18, UR4, URZ ;  /* 0x00000004120472a4 */ /* 0x004fe4000f8e02ff */
[----:B------:R-:W-:Y:S02]  /*0240*/  UIADD3.X UR11, UPT, UPT, URZ, ~UR11, UR13, UP1, UP0 ;  /* 0x8000000bff0b7290 */ /* 0x000fe40008fe040d */
[----:B------:R-:W-:-:S04]  /*0250*/  UISETP.GE.U32.AND UP0, UPT, UR4, UR10, UPT ;  /* 0x0000000a0400728c */ /* 0x000fc8000bf06070 */
[----:B------:R-:W-:-:S09]  /*0260*/  UISETP.GE.U32.AND.EX UP0, UPT, UR7, UR11, UPT, UP0 ;  /* 0x0000000b0700728c */ /* 0x000fd2000bf06100 */
[----:B------:R-:W-:Y:S05]  /*0270*/  BRA.U UP0, `(.L_x_45) ;  /* 0x0000000500387547 */ /* 0x000fea000b800000 */
[----:B------:R-:W-:-:S05]  /*0280*/  UMOV UR5, UR7 ;  /* 0x0000000700057c82 */ /* 0x000fca0008000000 */
.L_x_52:
[----:B------:R-:W1:Y:S01]  /*0290*/  S2R R7, SR_TID.Y ;  /* 0x0000000000077919 */ /* 0x000e620000002200 */
[----:B------:R-:W1:Y:S01]  /*02a0*/  LDCU.64 UR10, c[0x0][0x380] ;  /* 0x00007000ff0a77ac */ /* 0x000e620008000a00 */
[----:B------:R-:W-:Y:S01]  /*02b0*/  BSSY.RECONVERGENT B0, `(.L_x_46) ;  /* 0x000003f000007945 */ /* 0x000fe20003800200 */
[----:B-1----:R-:W-:-:S04]  /*02c0*/  ISETP.GE.U32.AND P0, PT, R7, UR10, PT ;  /* 0x0000000a07007c0c */ /* 0x002fc8000bf06070 */
[----:B------:R-:W-:-:S13]  /*02d0*/  ISETP.GE.U32.AND.EX P0, PT, RZ, UR11, PT, P0 ;  /* 0x0000000bff007c0c */ /* 0x000fda000bf06100 */
[----:B------:R-:W-:Y:S05]  /*02e0*/  @P0 BRA `(.L_x_47) ;  /* 0x0000000000ec0947 */ /* 0x000fea0003800000 */
[----:B------:R-:W1:Y:S01]  /*02f0*/  LDC.64 R10, c[0x0][0x398] ;  /* 0x0000e600ff0a7b82 */ /* 0x000e620000000a00 */
[----:B------:R-:W2:Y:S01]  /*0300*/  LDCU.64 UR10, c[0x0][0x3b8] ;  /* 0x00007700ff0a77ac */ /* 0x000ea20008000a00 */
[----:B------:R-:W-:Y:S01]  /*0310*/  MOV R9, UR5 ;  /* 0x0000000500097c02 */ /* 0x000fe20008000f00 */
[----:B------:R-:W-:Y:S02]  /*0320*/  IMAD.U32 R8, RZ, RZ, UR4 ;  /* 0x00000004ff087e24 */ /* 0x000fe4000f8e00ff */
[C---:B-1----:R-:W-:Y:S02]  /*0330*/  IMAD R4, R10.reuse, UR9, RZ ;  /* 0x000000090a047c24 */ /* 0x042fe4000f8e02ff */
[----:B------:R-:W-:-:S04]  /*0340*/  IMAD.WIDE.U32 R8, R10, UR8, R8 ;  /* 0x000000080a087c25 */ /* 0x000fc8000f8e0008 */
[----:B------:R-:W-:Y:S01]  /*0350*/  IMAD R5, R11, UR8, R4 ;  /* 0x000000080b057c24 */ /* 0x000fe2000f8e0204 */
[----:B--2---:R-:W-:-:S03]  /*0360*/  LEA R4, P0, R8, UR10, 0x3 ;  /* 0x0000000a08047c11 */ /* 0x004fc6000f8018ff */
[----:B------:R-:W-:Y:S02]  /*0370*/  IMAD.IADD R5, R9, 0x1, R5 ;  /* 0x0000000109057824 */ /* 0x000fe400078e0205 */
[----:B------:R-:W-:-:S03]  /*0380*/  IMAD.MOV.U32 R9, RZ, RZ, RZ ;  /* 0x000000ffff097224 */ /* 0x000fc600078e00ff */
[----:B------:R-:W-:-:S07]  /*0390*/  LEA.HI.X R5, R8, UR11, R5, 0x3, P0 ;  /* 0x0000000b08057c11 */ /* 0x000fce00080f1c05 */
.L_x_51:
[----:B------:R-:W1:Y:S01]  /*03a0*/  S2R R17, SR_TID.X ;  /* 0x0000000000117919 */ /* 0x000e620000002100 */
[----:B------:R-:W-:Y:S01]  /*03b0*/  BSSY.RECONVERGENT B1, `(.L_x_48) ;  /* 0x0000028000017945 */ /* 0x000fe20003800200 */
[----:B-1----:R-:W-:-:S04]  /*03c0*/  ISETP.GT.U32.AND P0, PT, R2, R17, PT ;  /* 0x000000110200720c */ /* 0x002fc80003f04070 */
[----:B------:R-:W-:-:S13]  /*03d0*/  ISETP.GT.U32.AND.EX P0, PT, R6, RZ, PT, P0 ;  /* 0x000000ff0600720c */ /* 0x000fda0003f04100 */
[----:B------:R-:W-:Y:S05]  /*03e0*/  @!P0 BRA `(.L_x_49) ;  /* 0x0000000000908947 */ /* 0x000fea0003800000 */
[----:B------:R-:W1:Y:S08]  /*03f0*/  LDC.64 R10, c[0x0][0x3b0] ;  /* 0x0000ec00ff0a7b82 */ /* 0x000e700000000a00 */
[----:B------:R-:W2:Y:S01]  /*0400*/  LDC.64 R14, c[0x0][0x388] ;  /* 0x0000e200ff0e7b82 */ /* 0x000ea20000000a00 */
[----:B-1----:R-:W4:Y:S01]  /*0410*/  LDG.E.64 R10, desc[UR16][R10.64] ;  /* 0x000000100a0a7981 */ /* 0x002f22000c1e1b00 */
[----:B------:R-:W-:Y:S01]  /*0420*/  IADD3 R8, P0, PT, R7, UR8, RZ ;  /* 0x0000000807087c10 */ /* 0x000fe2000ff1e0ff */
[----:B------:R-:W-:-:S02]  /*0430*/  IMAD R16, R6, R7, RZ ;  /* 0x0000000706107224 */ /* 0x000fc400078e02ff */
[----:B------:R-:W-:Y:S01]  /*0440*/  IMAD.MOV.U32 R23, RZ, RZ, RZ ;  /* 0x000000ffff177224 */ /* 0x000fe200078e00ff */
[C---:B------:R-:W-:Y:S01]  /*0450*/  IADD3.X R13, PT, PT, R9.reuse, UR9, RZ, P0, !PT ;  /* 0x00000009090d7c10 */ /* 0x040fe200087fe4ff */
[----:B------:R-:W-:-:S04]  /*0460*/  IMAD R21, R9, R2, R16 ;  /* 0x0000000209157224 */ /* 0x000fc800078e0210 */
[----:B--2---:R-:W-:-:S04]  /*0470*/  IMAD R13, R13, R14, RZ ;  /* 0x0000000e0d0d7224 */ /* 0x004fc800078e02ff */
[C---:B------:R-:W-:Y:S02]  /*0480*/  IMAD R19, R8.reuse, R15, R13 ;  /* 0x0000000f08137224 */ /* 0x040fe400078e020d */
[----:B------:R-:W-:-:S04]  /*0490*/  IMAD.WIDE.U32 R14, R8, R14, UR4 ;  /* 0x00000004080e7e25 */ /* 0x000fc8000f8e000e */
[----:B------:R-:W-:-:S04]  /*04a0*/  IMAD.WIDE.U32 R12, R2, R7, RZ ;  /* 0x00000007020c7225 */ /* 0x000fc800078e00ff */
[----:B------:R-:W-:Y:S01]  /*04b0*/  IMAD.IADD R16, R15, 0x1, R19 ;  /* 0x000000010f107824 */ /* 0x000fe200078e0213 */
[----:B------:R-:W-:Y:S01]  /*04c0*/  IADD3 R13, PT, PT, R13, R21, RZ ;  /* 0x000000150d0d7210 */ /* 0x000fe20007ffe0ff */
[----:B------:R-:W-:Y:S02]  /*04d0*/  IMAD R19, R14, UR6, RZ ;  /* 0x000000060e137c24 */ /* 0x000fe4000f8e02ff */
[C---:B------:R-:W-:Y:S01]  /*04e0*/  IMAD.SHL.U32 R8, R12.reuse, 0x4, RZ ;  /* 0x000000040c087824 */ /* 0x040fe200078e00ff */
[----:B------:R-:W-:Y:S01]  /*04f0*/  SHF.L.U64.HI R15, R12, 0x2, R13 ;  /* 0x000000020c0f7819 */ /* 0x000fe2000001020d */
[----:B------:R-:W-:Y:S01]  /*0500*/  IMAD R19, R16, UR22, R19 ;  /* 0x0000001610137c24 */ /* 0x000fe2000f8e0213 */
[----:B------:R-:W-:Y:S01]  /*0510*/  SHF.L.U32 R12, R17, 0x2, RZ ;  /* 0x00000002110c7819 */ /* 0x000fe200000006ff */
[--C-:B------:R-:W-:Y:S01]  /*0520*/  IMAD.MOV.U32 R21, RZ, RZ, R17.reuse ;  /* 0x000000ffff157224 */ /* 0x100fe200078e0011 */
[----:B------:R-:W-:Y:S01]  /*0530*/  SHF.R.U32.HI R13, RZ, 0x1e, R17 ;  /* 0x0000001eff0d7819 */ /* 0x000fe20000011611 */
[----:B----4-:R-:W-:-:S05]  /*0540*/  IMAD.WIDE.U32 R10, R14, UR22, R10 ;  /* 0x000000160e0a7c25 */ /* 0x010fca000f8e000a */
[----:B------:R-:W-:-:S07]  /*0550*/  IADD3 R25, PT, PT, R11, R19, RZ ;  /* 0x000000130b197210 */ /* 0x000fce0007ffe0ff */
.L_x_50:
[----:B------:R-:W-:Y:S01]  /*0560*/  IADD3 R18, P0, PT, R12, R10, RZ ;  /* 0x0000000a0c127210 */ /* 0x000fe20007f1e0ff */
[----:B------:R-:W2:Y:S04]  /*0570*/  LDG.E.64 R16, desc[UR16][R4.64] ;  /* 0x0000001004107981 */ /* 0x000ea8000c1e1b00 */
[----:B------:R-:W-:-:S06]  /*0580*/  IMAD.X R19, R13, 0x1, R25, P0 ;  /* 0x000000010d137824 */ /* 0x000fcc00000e0619 */
[----:B------:R-:W4:Y:S01]  /*0590*/  LDG.E R19, desc[UR16][R18.64] ;  /* 0x0000001012137981 */ /* 0x000f22000c1e1900 */
[----:B--2---:R-:W-:-:S04]  /*05a0*/  IADD3 R16, P0, P1, R12, R16, R8 ;  /* 0x000000100c107210 */ /* 0x004fc8000791e008 */
[----:B------:R-:W-:Y:S01]  /*05b0*/  IADD3.X R17, PT, PT, R13, R17, R15, P0, P1 ;  /* 0x000000110d117210 */ /* 0x000fe200007e240f */
[C---:B---3--:R-:W-:Y:S01]  /*05c0*/  IMAD.WIDE.U32 R12, R0.reuse, 0x4, R12 ;  /* 0x00000004000c7825 */ /* 0x048fe200078e000c */
[----:B------:R-:W-:-:S03]  /*05d0*/  IADD3 R21, P0, PT, R0, R21, RZ ;  /* 0x0000001500157210 */ /* 0x000fc60007f1e0ff */
[----:B----4-:R1:W-:Y:S02]  /*05e0*/  STG.E desc[UR16][R16.64], R19 ;  /* 0x0000001310007986 */ /* 0x0103e4000c101910 */
[----:B------:R-:W-:Y:S01]  /*05f0*/  IMAD.X R23, RZ, RZ, R23, P0 ;  /* 0x000000ffff177224 */ /* 0x000fe200000e0617 */
[----:B------:R-:W-:-:S04]  /*0600*/  ISETP.GE.U32.AND P0, PT, R21, R2, PT ;  /* 0x000000021500720c */ /* 0x000fc80003f06070 */
[----:B------:R-:W-:-:S13]  /*0610*/  ISETP.GE.U32.AND.EX P0, PT, R23, R6, PT, P0 ;  /* 0x000000061700720c */ /* 0x000fda0003f06100 */
[----:B-1----:R-:W-:Y:S05]  /*0620*/  @!P0 BRA `(.L_x_50) ;  /* 0xfffffffc00cc8947 */ /* 0x002fea000383ffff */
.L_x_49:
[----:B0-----:R-:W-:Y:S05]  /*0630*/  BSYNC.RECONVERGENT B1 ;  /* 0x0000000000017941 */ /* 0x001fea0003800200 */
.L_x_48:
[----:B------:R-:W0:Y:S01]  /*0640*/  LDCU.64 UR10, c[0x0][0x380] ;  /* 0x00007000ff0a77ac */ /* 0x000e220008000a00 */
[----:B------:R-:W-:-:S04]  /*0650*/  IADD3 R7, P0, PT, R7, UR19, RZ ;  /* 0x0000001307077c10 */ /* 0x000fc8000ff1e0ff */
[----:B------:R-:W-:Y:S02]  /*0660*/  IADD3.X R9, PT, PT, RZ, R9, RZ, P0, !PT ;  /* 0x00000009ff097210 */ /* 0x000fe400007fe4ff */
[----:B0-----:R-:W-:-:S04]  /*0670*/  ISETP.GE.U32.AND P0, PT, R7, UR10, PT ;  /* 0x0000000a07007c0c */ /* 0x001fc8000bf06070 */
[----:B------:R-:W-:-:S13]  /*0680*/  ISETP.GE.U32.AND.EX P0, PT, R9, UR11, PT, P0 ;  /* 0x0000000b09007c0c */ /* 0x000fda000bf06100 */
[----:B------:R-:W-:Y:S05]  /*0690*/  @!P0 BRA `(.L_x_51) ;  /* 0xfffffffc00408947 */ /* 0x000fea000383ffff */
.L_x_47:
[----:B0-----:R-:W-:Y:S05]  /*06a0*/  BSYNC.RECONVERGENT B0 ;  /* 0x0000000000007941 */ /* 0x001fea0003800200 */
.L_x_46:
[----:B------:R-:W0:Y:S01]  /*06b0*/  LDCU.64 UR12, c[0x0][0x380] ;  /* 0x00007000ff0c77ac */ /* 0x000e220008000a00 */
[----:B------:R-:W0:Y:S01]  /*06c0*/  LDCU.64 UR14, c[0x0][0x388] ;  /* 0x00007100ff0e77ac */ /* 0x000e220008000a00 */
[----:B------:R-:W1:Y:S01]  /*06d0*/  LDCU.64 UR10, c[0x0][0x3a0] ;  /* 0x00007400ff0a77ac */ /* 0x000e620008000a00 */
[----:B0-----:R-:W-:-:S04]  /*06e0*/  UIADD3 UR12, UP0, UPT, -UR12, UR14, URZ ;  /* 0x0000000e0c0c7290 */ /* 0x001fc8000ff1e1ff */
[----:B------:R-:W-:Y:S02]  /*06f0*/  UIADD3 UR12, UP1, UPT, UR12, 0x1, URZ ;  /* 0x000000010c0c7890 */ /* 0x000fe4000ff3e0ff */
[----:B-1----:R-:W-:Y:S02]  /*0700*/  UIMAD.WIDE.U32 UR4, UR20, UR10, UR4 ;  /* 0x0000000a140472a5 */ /* 0x002fe4000f8e0004 */
[----:B------:R-:W-:Y:S02]  /*0710*/  UIADD3.X UR13, UPT, UPT, URZ, ~UR13, UR15, UP1, UP0 ;  /* 0x8000000dff0d7290 */ /* 0x000fe40008fe040f */
[----:B------:R-:W-:Y:S02]  /*0720*/  UIMAD UR5, UR20, UR11, UR5 ;  /* 0x0000000b140572a4 */ /* 0x000fe4000f8e0205 */
[----:B------:R-:W-:-:S04]  /*0730*/  UISETP.GE.U32.AND UP0, UPT, UR4, UR12, UPT ;  /* 0x0000000c0400728c */ /* 0x000fc8000bf06070 */
[----:B------:R-:W-:-:S09]  /*0740*/  UISETP.GE.U32.AND.EX UP0, UPT, UR5, UR13, UPT, UP0 ;  /* 0x0000000d0500728c */ /* 0x000fd2000bf06100 */
[----:B------:R-:W-:Y:S05]  /*0750*/  BRA.U !UP0, `(.L_x_52) ;  /* 0xfffffff908cc7547 */ /* 0x000fea000b83ffff */
.L_x_45:
[----:B------:R-:W1:Y:S01]  /*0760*/  LDCU.64 UR12, c[0x0][0x390] ;  /* 0x00007200ff0c77ac */ /* 0x000e620008000a00 */
[----:B------:R-:W1:Y:S01]  /*0770*/  LDCU.64 UR14, c[0x0][0x380] ;  /* 0x00007000ff0e77ac */ /* 0x000e620008000a00 */
[----:B------:R-:W0:Y:S01]  /*0780*/  LDCU.64 UR10, c[0x0][0x3a0] ;  /* 0x00007400ff0a77ac */ /* 0x000e220008000a00 */
[----:B------:R-:W-:Y:S01]  /*0790*/  UMOV UR4, UR8 ;  /* 0x0000000800047c82 */ /* 0x000fe20008000000 */
[----:B------:R-:W-:Y:S01]  /*07a0*/  UMOV UR5, UR9 ;  /* 0x0000000900057c82 */ /* 0x000fe20008000000 */
[----:B-1----:R-:W-:-:S04]  /*07b0*/  UIADD3 UR12, UP0, UPT, UR12, -UR14, URZ ;  /* 0x8000000e0c0c7290 */ /* 0x002fc8000ff1e0ff */
[----:B------:R-:W-:Y:S02]  /*07c0*/  UIADD3 UR12, UP1, UPT, UR12, 0x1, URZ ;  /* 0x000000010c0c7890 */ /* 0x000fe4000ff3e0ff */
[----:B0-----:R-:W-:Y:S02]  /*07d0*/  UIMAD.WIDE.U32 UR4, UR21, UR10, UR4 ;  /* 0x0000000a150472a5 */ /* 0x001fe4000f8e0004 */
[----:B------:R-:W-:Y:S02]  /*07e0*/  UIADD3.X UR13, UPT, UPT, URZ, UR13, ~UR15, UP1, UP0 ;  /* 0x0000000dff0d7290 */ /* 0x000fe40008fe0c0f */
[----:B------:R-:W-:Y:S02]  /*07f0*/  UIMAD UR9, UR21, UR11, UR5 ;  /* 0x0000000b150972a4 */ /* 0x000fe4000f8e0205 */
[----:B------:R-:W-:Y:S02]  /*0800*/  UISETP.GE.U32.AND UP0, UPT, UR4, UR12, UPT ;  /* 0x0000000c0400728c */ /* 0x000fe4000bf06070 */
[----:B------:R-:W-:-:S02]  /*0810*/  UMOV UR8, UR4 ;  /* 0x0000000400087c82 */ /* 0x000fc40008000000 */
[----:B------:R-:W-:-:S09]  /*0820*/  UISETP.GE.U32.AND.EX UP0, UPT, UR9, UR13, UPT, UP0 ;  /* 0x0000000d0900728c */ /* 0x000fd2000bf06100 */
[----:B------:R-:W-:Y:S05]  /*0830*/  BRA.U !UP0, `(.L_x_53) ;  /* 0xfffffff908687547 */ /* 0x000fea000b83ffff */
[----:B------:R-:W-:Y:S05]  /*0840*/  EXIT ;  /* 0x000000000000794d */ /* 0x000fea0003800000 */
.L_x_54:
        /* <DEDUP_REMOVED lines=11> */
.L_x_118:


//--------------------- .text._Z16normalize_kernelmmPPfS0_ --------------------------
	.section	.text._Z16normalize_kernelmmPPfS0_,"ax",@progbits
	.align	128
        .global         _Z16normalize_kernelmmPPfS0_
        .type           _Z16normalize_kernelmmPPfS0_,@function
        .size           _Z16normalize_kernelmmPPfS0_,(.L_x_111 - _Z16normalize_kernelmmPPfS0_)
        .other          _Z16normalize_kernelmmPPfS0_,@"STO_CUDA_ENTRY STV_DEFAULT"
_Z16normalize_kernelmmPPfS0_:
.text._Z16normalize_kernelmmPPfS0_:
[----:B------:R-:W-:Y:S08]  /*0000*/  LDC R1, c[0x0][0x37c] ;  /* 0x0000df00ff017b82 */ /* 0x000ff00000000800 */
[----:B------:R-:W0:Y:S08]  /*0010*/  S2UR UR6, SR_CTAID.X ;  /* 0x00000000000679c3 */ /* 0x000e300000002500 */
[----:B------:R-:W0:Y:S02]  /*0020*/  LDC.64 R2, c[0x0][0x380] ;  /* 0x0000e000ff027b82 */ /* 0x000e240000000a00 */
[----:B0-----:R-:W-:-:S04]  /*0030*/  ISETP.LE.U32.AND P0, PT, R2, UR6, PT ;  /* 0x0000000602007c0c */ /* 0x001fc8000bf03070 */
[----:B------:R-:W-:-:S13]  /*0040*/  ISETP.GE.U32.AND.EX P0, PT, RZ, R3, PT, P0 ;  /* 0x00000003ff00720c */ /* 0x000fda0003f06100 */
[----:B------:R-:W-:Y:S05]  /*0050*/  @P0 EXIT ;  /* 0x000000000000094d */ /* 0x000fea0003800000 */
[----:B------:R-:W0:Y:S01]  /*0060*/  LDC R0, c[0x0][0x360] ;  /* 0x0000d800ff007b82 */ /* 0x000e220000000800 */
[----:B------:R-:W1:Y:S01]  /*0070*/  S2R R2, SR_TID.X ;  /* 0x0000000000027919 */ /* 0x000e620000002100 */
[----:B------:R-:W2:Y:S01]  /*0080*/  LDCU.64 UR10, c[0x0][0x398] ;  /* 0x00007300ff0a77ac */ /* 0x000ea20008000a00 */
[----:B------:R-:W-:Y:S02]  /*0090*/  IMAD.U32 R3, RZ, RZ, UR6 ;  /* 0x00000006ff037e24 */ /* 0x000fe4000f8e00ff */
[----:B------:R-:W-:Y:S01]  /*00a0*/  IMAD.MOV.U32 R4, RZ, RZ, RZ ;  /* 0x000000ffff047224 */ /* 0x000fe200078e00ff */
[----:B------:R-:W-:Y:S01]  /*00b0*/  UMOV UR4, 0x400 ;  /* 0x0000040000047882 */ /* 0x000fe20000000000 */
[----:B------:R-:W3:Y:S01]  /*00c0*/  LDCU.64 UR8, c[0x0][0x358] ;  /* 0x00006b00ff0877ac */ /* 0x000ee20008000a00 */
[----:B------:R-:W4:Y:S01]  /*00d0*/  S2UR UR5, SR_CgaCtaId ;  /* 0x00000000000579c3 */ /* 0x000f220000008800 */
[----:B--2---:R-:W-:Y:S01]  /*00e0*/  UISETP.NE.U32.AND UP0, UPT, UR10, URZ, UPT ;  /* 0x000000ff0a00728c */ /* 0x004fe2000bf05070 */
[----:B0-----:R-:W-:-:S03]  /*00f0*/  LEA.HI R6, R0, 0xffffffff, RZ, 0x1b ;  /* 0xffffffff00067811 */ /* 0x001fc600078fd8ff */
[----:B------:R-:W-:Y:S01]  /*0100*/  UISETP.NE.AND.EX UP0, UPT, UR11, URZ, UPT, UP0 ;  /* 0x000000ff0b00728c */ /* 0x000fe2000bf05300 */
[----:B------:R-:W-:Y:S02]  /*0110*/  LEA.HI R7, R0, 0x7, RZ, 0x1b ;  /* 0x0000000700077811 */ /* 0x000fe400078fd8ff */
[C---:B------:R-:W-:Y:S02]  /*0120*/  LOP3.LUT R5, R6.reuse, 0xf, RZ, 0xc0, !PT ;  /* 0x0000000f06057812 */ /* 0x040fe400078ec0ff */
[----:B------:R-:W-:Y:S01]  /*0130*/  LOP3.LUT R20, R6, 0xfffffff0, RZ, 0xc0, !PT ;  /* 0xfffffff006147812 */ /* 0x000fe200078ec0ff */
[----:B----4-:R-:W-:Y:S01]  /*0140*/  ULEA UR4, UR5, UR4, 0x18 ;  /* 0x0000000405047291 */ /* 0x010fe2000f8ec0ff */
[----:B------:R-:W-:Y:S01]  /*0150*/  LOP3.LUT R21, R7, 0x7, RZ, 0xc0, !PT ;  /* 0x0000000707157812 */ /* 0x000fe200078ec0ff */
[----:B------:R-:W-:Y:S01]  /*0160*/  VIADD R24, R5, 0xffffffff ;  /* 0xffffffff05187836 */ /* 0x000fe20000000000 */
[----:B------:R-:W-:Y:S01]  /*0170*/  LOP3.LUT R6, R7, 0x3, RZ, 0xc0, !PT ;  /* 0x0000000307067812 */ /* 0x000fe200078ec0ff */
[----:B------:R-:W-:Y:S01]  /*0180*/  IMAD.MOV R20, RZ, RZ, -R20 ;  /* 0x000000ffff147224 */ /* 0x000fe200078e0a14 */
[----:B------:R-:W0:Y:S01]  /*0190*/  @!UP0 LDCU UR10, c[0x0][0x390] ;  /* 0x00007200ff0a87ac */ /* 0x000e220008000800 */
[----:B-1----:R-:W-:Y:S01]  /*01a0*/  LEA.HI R7, R2, UR4, RZ, 0x1d ;  /* 0x0000000402077c11 */ /* 0x002fe2000f8fe8ff */
[----:B------:R-:W-:Y:S01]  /*01b0*/  VIADD R21, R21, 0xffffffff ;  /* 0xffffffff15157836 */ /* 0x000fe20000000000 */
[----:B---3--:R-:W1:Y:S06]  /*01c0*/  @!UP0 LDCU UR11, c[0x0][0x394] ;  /* 0x00007280ff0b87ac */ /* 0x008e6c0008000800 */
.L_x_72:
[----:B------:R-:W2:Y:S01]  /*01d0*/  LDCU.64 UR4, c[0x0][0x388] ;  /* 0x00007100ff0477ac */ /* 0x000ea20008000a00 */
[----:B------:R-:W3:Y:S01]  /*01e0*/  LDC.64 R10, c[0x0][0x390] ;  /* 0x0000e400ff0a7b82 */ /* 0x000ee20000000a00 */
[----:B------:R-:W-:Y:S01]  /*01f0*/  BSSY.RECONVERGENT B0, `(.L_x_55) ;  /* 0x0000015000007945 */ /* 0x000fe20003800200 */
[----:B------:R-:W-:Y:S02]  /*0200*/  CS2R R8, SRZ ;  /* 0x0000000000087805 */ /* 0x000fe4000001ff00 */
[----:B--2---:R-:W-:-:S04]  /*0210*/  ISETP.GE.U32.AND P0, PT, R2, UR4, PT ;  /* 0x0000000402007c0c */ /* 0x004fc8000bf06070 */
[----:B------:R-:W-:Y:S02]  /*0220*/  ISETP.GE.U32.AND.EX P0, PT, RZ, UR5, PT, P0 ;  /* 0x00000005ff007c0c */ /* 0x000fe4000bf06100 */
[----:B---3--:R-:W-:-:S04]  /*0230*/  LEA R10, P1, R3, R10, 0x3 ;  /* 0x0000000a030a7211 */ /* 0x008fc800078218ff */
[----:B------:R-:W-:-:S07]  /*0240*/  LEA.HI.X R11, R3, R11, R4, 0x3, P1 ;  /* 0x0000000b030b7211 */ /* 0x000fce00008f1c04 */
[----:B01----:R-:W-:Y:S05]  /*0250*/  @P0 BRA `(.L_x_56) ;  /* 0x0000000000380947 */ /* 0x003fea0003800000 */
[----:B------:R-:W5:Y:S01]  /*0260*/  LDG.E.64 R10, desc[UR8][R10.64] ;  /* 0x000000080a0a7981 */ /* 0x000f62000c1e1b00 */
[----:B------:R-:W-:Y:S01]  /*0270*/  IMAD.MOV.U32 R17, RZ, RZ, RZ ;  /* 0x000000ffff117224 */ /* 0x000fe200078e00ff */
[----:B------:R-:W-:-:S07]  /*0280*/  CS2R R8, SRZ ;  /* 0x0000000000087805 */ /* 0x000fce000001ff00 */
.L_x_57:
[----:B-----5:R-:W-:-:S04]  /*0290*/  LEA R14, P0, R2, R10, 0x2 ;  /* 0x0000000a020e7211 */ /* 0x020fc800078010ff */
[----:B------:R-:W-:-:S05]  /*02a0*/  LEA.HI.X R15, R2, R11, R17, 0x2, P0 ;  /* 0x0000000b020f7211 */ /* 0x000fca00000f1411 */
[----:B------:R-:W2:Y:S01]  /*02b0*/  LD.E R14, desc[UR8][R14.64] ;  /* 0x000000080e0e7980 */ /* 0x000ea2000c101900 */
[----:B------:R-:W-:-:S05]  /*02c0*/  IADD3 R2, P0, PT, R0, R2, RZ ;  /* 0x0000000200027210 */ /* 0x000fca0007f1e0ff */
[----:B------:R-:W-:Y:S01]  /*02d0*/  IMAD.X R17, RZ, RZ, R17, P0 ;  /* 0x000000ffff117224 */ /* 0x000fe200000e0611 */
[----:B------:R-:W-:-:S04]  /*02e0*/  ISETP.GE.U32.AND P0, PT, R2, UR4, PT ;  /* 0x0000000402007c0c */ /* 0x000fc8000bf06070 */
[----:B------:R-:W-:Y:S01]  /*02f0*/  ISETP.GE.U32.AND.EX P0, PT, R17, UR5, PT, P0 ;  /* 0x0000000511007c0c */ /* 0x000fe2000bf06100 */
[----:B--2---:R-:W-:-:S06]  /*0300*/  FMUL R12, R14, R14 ;  /* 0x0000000e0e0c7220 */ /* 0x004fcc0000400000 */
[----:B------:R-:W2:Y:S02]  /*0310*/  F2F.F64.F32 R12, R12 ;  /* 0x0000000c000c7310 */ /* 0x000ea40000201800 */
[----:B--2---:R-:W-:-:S04]  /*0320*/  DADD R8, R12, R8 ;  /* 0x000000000c087229 */ /* 0x004fc80000000008 */
[----:B------:R-:W-:Y:S07]  /*0330*/  @!P0 BRA `(.L_x_57) ;  /* 0xfffffffc00d48947 */ /* 0x000fee000383ffff */
.L_x_56:
[----:B01----:R-:W-:Y:S05]  /*0340*/  BSYNC.RECONVERGENT B0 ;  /* 0x0000000000007941 */ /* 0x003fea0003800200 */
.L_x_55:
[----:B------:R-:W-:Y:S01]  /*0350*/  SHFL.DOWN PT, R11, R9, 0x10, 0x1f ;  /* 0x0a001f00090b7f89 */ /* 0x000fe200000e0000 */
[----:B------:R-:W-:-:S03]  /*0360*/  NOP ;  /* 0x0000000000007918 */ /* 0x000fc60000000000 */
[----:B------:R-:W0:Y:S01]  /*0370*/  SHFL.DOWN PT, R10, R8, 0x10, 0x1f ;  /* 0x0a001f00080a7f89 */ /* 0x000e2200000e0000 */
[----:B------:R-:W-:Y:S01]  /*0380*/  BSSY.RECONVERGENT B0, `(.L_x_58) ;  /* 0x00000b2000007945 */ /* 0x000fe20003800200 */
[----:B------:R-:W1:Y:S01]  /*0390*/  S2R R2, SR_TID.X ;  /* 0x0000000000027919 */ /* 0x000e620000002100 */
[----:B0-----:R-:W-:-:S07]  /*03a0*/  DADD R10, R10, R8 ;  /* 0x000000000a0a7229 */ /* 0x001fce0000000008 */
[----:B------:R-:W-:Y:S04]  /*03b0*/  SHFL.DOWN PT, R13, R11, 0x8, 0x1f ;  /* 0x09001f000b0d7f89 */ /* 0x000fe800000e0000 */
[----:B------:R-:W0:Y:S01]  /*03c0*/  SHFL.DOWN PT, R12, R10, 0x8, 0x1f ;  /* 0x09001f000a0c7f89 */ /* 0x000e2200000e0000 */
[----:B-1----:R-:W-:Y:S01]  /*03d0*/  LOP3.LUT P0, RZ, R2, 0x1f, RZ, 0xc0, !PT ;  /* 0x0000001f02ff7812 */ /* 0x002fe2000780c0ff */
[----:B0-----:R-:W-:-:S07]  /*03e0*/  DADD R12, R10, R12 ;  /* 0x000000000a0c7229 */ /* 0x001fce000000000c */
[----:B------:R-:W-:Y:S04]  /*03f0*/  SHFL.DOWN PT, R15, R13, 0x4, 0x1f ;  /* 0x08801f000d0f7f89 */ /* 0x000fe800000e0000 */
[----:B------:R-:W0:Y:S02]  /*0400*/  SHFL.DOWN PT, R14, R12, 0x4, 0x1f ;  /* 0x08801f000c0e7f89 */ /* 0x000e2400000e0000 */
[----:B0-----:R-:W-:-:S07]  /*0410*/  DADD R14, R12, R14 ;  /* 0x000000000c0e7229 */ /* 0x001fce000000000e */
[----:B------:R-:W-:Y:S04]  /*0420*/  SHFL.DOWN PT, R17, R15, 0x2, 0x1f ;  /* 0x08401f000f117f89 */ /* 0x000fe800000e0000 */
[----:B------:R-:W0:Y:S02]  /*0430*/  SHFL.DOWN PT, R16, R14, 0x2, 0x1f ;  /* 0x08401f000e107f89 */ /* 0x000e2400000e0000 */
[----:B0-----:R-:W-:-:S07]  /*0440*/  DADD R16, R14, R16 ;  /* 0x000000000e107229 */ /* 0x001fce0000000010 */
[----:B------:R-:W-:Y:S04]  /*0450*/  SHFL.DOWN PT, R27, R17, 0x1, 0x1f ;  /* 0x08201f00111b7f89 */ /* 0x000fe800000e0000 */
[----:B------:R-:W0:Y:S02]  /*0460*/  SHFL.DOWN PT, R26, R16, 0x1, 0x1f ;  /* 0x08201f00101a7f89 */ /* 0x000e2400000e0000 */
[----:B0-----:R-:W-:-:S06]  /*0470*/  DADD R26, R16, R26 ;  /* 0x00000000101a7229 */ /* 0x001fcc000000001a */
[----:B------:R-:W0:Y:S02]  /*0480*/  @!P0 F2F.F32.F64 R8, R26 ;  /* 0x0000001a00088310 */ /* 0x000e240000301000 */
[----:B0-----:R0:W-:Y:S01]  /*0490*/  @!P0 STS [R7], R8 ;  /* 0x0000000807008388 */ /* 0x0011e20000000800 */
[----:B------:R-:W-:Y:S01]  /*04a0*/  BAR.SYNC.DEFER_BLOCKING 0x0 ;  /* 0x0000000000007b1d */ /* 0x000fe20000010000 */
[----:B------:R-:W-:-:S13]  /*04b0*/  ISETP.NE.AND P0, PT, R2, RZ, PT ;  /* 0x000000ff0200720c */ /* 0x000fda0003f05270 */
[----:B0-----:R-:W-:Y:S05]  /*04c0*/  @P0 BRA `(.L_x_59) ;  /* 0x0000000800740947 */ /* 0x001fea0003800000 */
[----:B------:R-:W-:-:S13]  /*04d0*/  ISETP.GE.U32.AND P0, PT, R0, 0x40, PT ;  /* 0x000000400000780c */ /* 0x000fda0003f06070 */
[----:B------:R-:W-:Y:S05]  /*04e0*/  @!P0 BRA `(.L_x_60) ;  /* 0x0000000800008947 */ /* 0x000fea0003800000 */
[----:B------:R-:W0:Y:S02]  /*04f0*/  LDCU UR4, c[0x0][0x360] ;  /* 0x00006c00ff0477ac */ /* 0x000e240008000800 */
[----:B0-----:R-:W-:-:S04]  /*0500*/  ULEA.HI UR4, UR4, 0xfffffffe, URZ, 0x1b ;  /* 0xfffffffe04047891 */ /* 0x001fc8000f8fd8ff */
[----:B------:R-:W-:-:S03]  /*0510*/  UISETP.GE.U32.AND UP0, UPT, UR4, 0xf, UPT ;  /* 0x0000000f0400788c */ /* 0x000fc6000bf06070 */
[----:B------:R-:W-:-:S06]  /*0520*/  UMOV UR4, 0x1 ;  /* 0x0000000100047882 */ /* 0x000fcc0000000000 */
[----:B------:R-:W-:Y:S05]  /*0530*/  BRA.U !UP0, `(.L_x_61) ;  /* 0x0000000108c47547 */ /* 0x000fea000b800000 */
[----:B------:R-:W0:Y:S01]  /*0540*/  S2UR UR5, SR_CgaCtaId ;  /* 0x00000000000579c3 */ /* 0x000e220000008800 */
[----:B------:R-:W-:Y:S01]  /*0550*/  UMOV UR4, 0x400 ;  /* 0x0000040000047882 */ /* 0x000fe20000000000 */
[----:B------:R-:W-:Y:S01]  /*0560*/  IMAD.MOV.U32 R25, RZ, RZ, R20 ;  /* 0x000000ffff197224 */ /* 0x000fe200078e0014 */
[----:B0-----:R-:W-:-:S03]  /*0570*/  ULEA UR5, UR5, UR4, 0x18 ;  /* 0x0000000405057291 */ /* 0x001fc6000f8ec0ff */
[----:B------:R-:W-:Y:S01]  /*0580*/  UMOV UR4, URZ ;  /* 0x000000ff00047c82 */ /* 0x000fe20008000000 */
[----:B------:R-:W-:-:S12]  /*0590*/  UIADD3 UR5, UPT, UPT, UR5, 0x20, URZ ;  /* 0x0000002005057890 */ /* 0x000fd8000fffe0ff */
.L_x_62:
[----:B------:R-:W0:Y:S01]  /*05a0*/  LDS.128 R16, [UR5+-0x20] ;  /* 0xffffe005ff107984 */ /* 0x000e220008000c00 */
[----:B------:R-:W-:Y:S01]  /*05b0*/  VIADD R25, R25, 0x10 ;  /* 0x0000001019197836 */ /* 0x000fe20000000000 */
[----:B------:R-:W-:Y:S02]  /*05c0*/  UIADD3 UR4, UPT, UPT, UR4, 0x10, URZ ;  /* 0x0000001004047890 */ /* 0x000fe4000fffe0ff */
[----:B------:R-:W1:Y:S02]  /*05d0*/  LDS.128 R8, [UR5+-0x10] ;  /* 0xfffff005ff087984 */ /* 0x000e640008000c00 */
[----:B------:R-:W-:Y:S01]  /*05e0*/  ISETP.NE.AND P0, PT, R25, RZ, PT ;  /* 0x000000ff1900720c */ /* 0x000fe20003f05270 */
[----:B0-----:R-:W0:Y:S08]  /*05f0*/  F2F.F64.F32 R12, R17 ;  /* 0x00000011000c7310 */ /* 0x001e300000201800 */
[----:B------:R-:W2:Y:S01]  /*0600*/  F2F.F64.F32 R22, R18 ;  /* 0x0000001200167310 */ /* 0x000ea20000201800 */
[----:B0-----:R-:W-:-:S07]  /*0610*/  DADD R26, R12, R26 ;  /* 0x000000000c1a7229 */ /* 0x001fce000000001a */
[----:B------:R0:W3:Y:S01]  /*0620*/  F2F.F64.F32 R28, R19 ;  /* 0x00000013001c7310 */ /* 0x0000e20000201800 */
[----:B------:R-:W4:Y:S01]  /*0630*/  LDS.128 R12, [UR5] ;  /* 0x00000005ff0c7984 */ /* 0x000f220008000c00 */
[----:B--2---:R-:W-:-:S03]  /*0640*/  DADD R22, R26, R22 ;  /* 0x000000001a167229 */ /* 0x004fc60000000016 */
[----:B0-----:R-:W0:Y:S03]  /*0650*/  LDS.128 R16, [UR5+0x10] ;  /* 0x00001005ff107984 */ /* 0x001e260008000c00 */
[----:B-1----:R-:W1:Y:S02]  /*0660*/  F2F.F64.F32 R26, R8 ;  /* 0x00000008001a7310 */ /* 0x002e640000201800 */
[----:B---3--:R-:W-:-:S06]  /*0670*/  DADD R28, R22, R28 ;  /* 0x00000000161c7229 */ /* 0x008fcc000000001c */
[----:B------:R-:W2:Y:S02]  /*0680*/  F2F.F64.F32 R8, R9 ;  /* 0x0000000900087310 */ /* 0x000ea40000201800 */
[----:B-1----:R-:W-:-:S06]  /*0690*/  DADD R28, R28, R26 ;  /* 0x000000001c1c7229 */ /* 0x002fcc000000001a */
[----:B------:R1:W3:Y:S02]  /*06a0*/  F2F.F64.F32 R22, R10 ;  /* 0x0000000a00167310 */ /* 0x0002e40000201800 */
[----:B--2---:R-:W-:-:S06]  /*06b0*/  DADD R28, R28, R8 ;  /* 0x000000001c1c7229 */ /* 0x004fcc0000000008 */
[----:B------:R-:W2:Y:S01]  /*06c0*/  F2F.F64.F32 R26, R11 ;  /* 0x0000000b001a7310 */ /* 0x000ea20000201800 */
[----:B-1----:R-:W1:Y:S01]  /*06d0*/  LDS R10, [UR5+0x20] ;  /* 0x00002005ff0a7984 */ /* 0x002e620008000800 */
[----:B------:R-:W-:Y:S01]  /*06e0*/  UIADD3 UR5, UPT, UPT, UR5, 0x40, URZ ;  /* 0x0000004005057890 */ /* 0x000fe2000fffe0ff */
[----:B---3--:R-:W-:-:S05]  /*06f0*/  DADD R28, R28, R22 ;  /* 0x000000001c1c7229 */ /* 0x008fca0000000016 */
[----:B----4-:R-:W-:Y:S03]  /*0700*/  F2F.F64.F32 R8, R13 ;  /* 0x0000000d00087310 */ /* 0x010fe60000201800 */
[----:B--2---:R-:W-:-:S05]  /*0710*/  DADD R26, R28, R26 ;  /* 0x000000001c1a7229 */ /* 0x004fca000000001a */
[----:B------:R-:W2:Y:S08]  /*0720*/  F2F.F64.F32 R22, R12 ;  /* 0x0000000c00167310 */ /* 0x000eb00000201800 */
[----:B------:R-:W3:Y:S01]  /*0730*/  F2F.F64.F32 R28, R14 ;  /* 0x0000000e001c7310 */ /* 0x000ee20000201800 */
[----:B--2---:R-:W-:-:S07]  /*0740*/  DADD R22, R26, R22 ;  /* 0x000000001a167229 */ /* 0x004fce0000000016 */
[----:B0-----:R-:W-:Y:S01]  /*0750*/  F2F.F64.F32 R12, R19 ;  /* 0x00000013000c7310 */ /* 0x001fe20000201800 */
[----:B------:R-:W-:-:S07]  /*0760*/  DADD R8, R22, R8 ;  /* 0x0000000016087229 */ /* 0x000fce0000000008 */
[----:B------:R-:W0:Y:S01]  /*0770*/  F2F.F64.F32 R26, R15 ;  /* 0x0000000f001a7310 */ /* 0x000e220000201800 */
[----:B---3--:R-:W-:-:S07]  /*0780*/  DADD R28, R8, R28 ;  /* 0x00000000081c7229 */ /* 0x008fce000000001c */
[----:B------:R-:W-:Y:S01]  /*0790*/  F2F.F64.F32 R22, R17 ;  /* 0x0000001100167310 */ /* 0x000fe20000201800 */
[----:B0-----:R-:W-:-:S07]  /*07a0*/  DADD R26, R28, R26 ;  /* 0x000000001c1a7229 */ /* 0x001fce000000001a */
[----:B------:R-:W0:Y:S08]  /*07b0*/  F2F.F64.F32 R8, R16 ;  /* 0x0000001000087310 */ /* 0x000e300000201800 */
[----:B-1----:R-:W-:Y:S01]  /*07c0*/  F2F.F64.F32 R10, R10 ;  /* 0x0000000a000a7310 */ /* 0x002fe20000201800 */
[----:B0-----:R-:W-:-:S07]  /*07d0*/  DADD R26, R26, R8 ;  /* 0x000000001a1a7229 */ /* 0x001fce0000000008 */
[----:B------:R-:W0:Y:S01]  /*07e0*/  F2F.F64.F32 R8, R18 ;  /* 0x0000001200087310 */ /* 0x000e220000201800 */
[----:B------:R-:W-:-:S08]  /*07f0*/  DADD R22, R26, R22 ;  /* 0x000000001a167229 */ /* 0x000fd00000000016 */
[----:B0-----:R-:W-:-:S08]  /*0800*/  DADD R8, R22, R8 ;  /* 0x0000000016087229 */ /* 0x001fd00000000008 */
[----:B------:R-:W-:-:S08]  /*0810*/  DADD R8, R8, R12 ;  /* 0x0000000008087229 */ /* 0x000fd0000000000c */
[----:B------:R-:W-:Y:S01]  /*0820*/  DADD R26, R8, R10 ;  /* 0x00000000081a7229 */ /* 0x000fe2000000000a */
[----:B------:R-:W-:Y:S10]  /*0830*/  @P0 BRA `(.L_x_62) ;  /* 0xfffffffc00580947 */ /* 0x000ff4000383ffff */
[----:B------:R-:W-:-:S12]  /*0840*/  UIADD3 UR4, UPT, UPT, UR4, 0x1, URZ ;  /* 0x0000000104047890 */ /* 0x000fd8000fffe0ff */
.L_x_61:
[----:B------:R-:W-:-:S13]  /*0850*/  ISETP.NE.AND P0, PT, R5, RZ, PT ;  /* 0x000000ff0500720c */ /* 0x000fda0003f05270 */
[----:B------:R-:W-:Y:S05]  /*0860*/  @!P0 BRA `(.L_x_60) ;  /* 0x0000000400208947 */ /* 0x000fea0003800000 */
[----:B------:R-:W0:Y:S01]  /*0870*/  LDCU UR5, c[0x0][0x360] ;  /* 0x00006c00ff0577ac */ /* 0x000e220008000800 */
[----:B------:R-:W-:Y:S01]  /*0880*/  ISETP.GE.U32.AND P0, PT, R24, 0x7, PT ;  /* 0x000000071800780c */ /* 0x000fe20003f06070 */
[----:B0-----:R-:W-:-:S04]  /*0890*/  ULEA.HI UR5, UR5, 0xffffffff, URZ, 0x1b ;  /* 0xffffffff05057891 */ /* 0x001fc8000f8fd8ff */
[----:B------:R-:W-:-:S08]  /*08a0*/  ULOP3.LUT UP0, URZ, UR5, 0x7, URZ, 0xc0, !UPT ;  /* 0x0000000705ff7892 */ /* 0x000fd0000f80c0ff */
[----:B------:R-:W-:Y:S05]  /*08b0*/  @!P0 BRA `(.L_x_63) ;  /* 0x0000000000748947 */ /* 0x000fea0003800000 */
[----:B------:R-:W0:Y:S01]  /*08c0*/  S2UR UR6, SR_CgaCtaId ;  /* 0x00000000000679c3 */ /* 0x000e220000008800 */
[----:B------:R-:W-:Y:S02]  /*08d0*/  UMOV UR5, 0x400 ;  /* 0x0000040000057882 */ /* 0x000fe40000000000 */
[----:B0-----:R-:W-:-:S04]  /*08e0*/  ULEA UR5, UR6, UR5, 0x18 ;  /* 0x0000000506057291 */ /* 0x001fc8000f8ec0ff */
[----:B------:R-:W-:Y:S02]  /*08f0*/  ULEA UR5, UR4, UR5, 0x2 ;  /* 0x0000000504057291 */ /* 0x000fe4000f8e10ff */
[----:B------:R-:W-:-:S07]  /*0900*/  UIADD3 UR4, UPT, UPT, UR4, 0x8, URZ ;  /* 0x0000000804047890 */ /* 0x000fce000fffe0ff */
[----:B------:R-:W0:Y:S04]  /*0910*/  LDS R18, [UR5] ;  /* 0x00000005ff127984 */ /* 0x000e280008000800 */
[----:B------:R-:W1:Y:S04]  /*0920*/  LDS R19, [UR5+0x4] ;  /* 0x00000405ff137984 */ /* 0x000e680008000800 */
[----:B------:R-:W-:Y:S04]  /*0930*/  LDS R22, [UR5+0x8] ;  /* 0x00000805ff167984 */ /* 0x000fe80008000800 */
[----:B------:R-:W-:Y:S04]  /*0940*/  LDS R17, [UR5+0xc] ;  /* 0x00000c05ff117984 */ /* 0x000fe80008000800 */
[----:B------:R-:W2:Y:S04]  /*0950*/  LDS R14, [UR5+0x10] ;  /* 0x00001005ff0e7984 */ /* 0x000ea80008000800 */
[----:B------:R-:W-:Y:S04]  /*0960*/  LDS R8, [UR5+0x14] ;  /* 0x00001405ff087984 */ /* 0x000fe80008000800 */
[----:B------:R-:W3:Y:S04]  /*0970*/  LDS R9, [UR5+0x18] ;  /* 0x00001805ff097984 */ /* 0x000ee80008000800 */
[----:B------:R-:W4:Y:S01]  /*0980*/  LDS R16, [UR5+0x1c] ;  /* 0x00001c05ff107984 */ /* 0x000f220008000800 */
[----:B0-----:R-:W0:Y:S08]  /*0990*/  F2F.F64.F32 R12, R18 ;  /* 0x00000012000c7310 */ /* 0x001e300000201800 */
[----:B-1----:R-:W1:Y:S01]  /*09a0*/  F2F.F64.F32 R10, R19 ;  /* 0x00000013000a7310 */ /* 0x002e620000201800 */
[----:B0-----:R-:W-:-:S07]  /*09b0*/  DADD R26, R26, R12 ;  /* 0x000000001a1a7229 */ /* 0x001fce000000000c */
[----:B--2---:R-:W-:Y:S01]  /*09c0*/  F2F.F64.F32 R14, R14 ;  /* 0x0000000e000e7310 */ /* 0x004fe20000201800 */
[----:B-1----:R-:W-:-:S07]  /*09d0*/  DADD R26, R26, R10 ;  /* 0x000000001a1a7229 */ /* 0x002fce000000000a */
[----:B------:R-:W0:Y:S08]  /*09e0*/  F2F.F64.F32 R12, R22 ;  /* 0x00000016000c7310 */ /* 0x000e300000201800 */
[----:B------:R-:W1:Y:S01]  /*09f0*/  F2F.F64.F32 R10, R17 ;  /* 0x00000011000a7310 */ /* 0x000e620000201800 */
[----:B0-----:R-:W-:-:S07]  /*0a00*/  DADD R12, R26, R12 ;  /* 0x000000001a0c7229 */ /* 0x001fce000000000c */
[----:B---3--:R-:W-:Y:S01]  /*0a10*/  F2F.F64.F32 R18, R9 ;  /* 0x0000000900127310 */ /* 0x008fe20000201800 */
[----:B-1----:R-:W-:-:S07]  /*0a20*/  DADD R10, R12, R10 ;  /* 0x000000000c0a7229 */ /* 0x002fce000000000a */
[----:B----4-:R-:W-:Y:S01]  /*0a30*/  F2F.F64.F32 R26, R16 ;  /* 0x00000010001a7310 */ /* 0x010fe20000201800 */
[----:B------:R-:W-:-:S07]  /*0a40*/  DADD R10, R10, R14 ;  /* 0x000000000a0a7229 */ /* 0x000fce000000000e */
[----:B------:R-:W0:Y:S02]  /*0a50*/  F2F.F64.F32 R12, R8 ;  /* 0x00000008000c7310 */ /* 0x000e240000201800 */
[----:B0-----:R-:W-:-:S08]  /*0a60*/  DADD R10, R10, R12 ;  /* 0x000000000a0a7229 */ /* 0x001fd0000000000c */
[----:B------:R-:W-:-:S08]  /*0a70*/  DADD R10, R10, R18 ;  /* 0x000000000a0a7229 */ /* 0x000fd00000000012 */
[----:B------:R-:W-:-:S11]  /*0a80*/  DADD R26, R10, R26 ;  /* 0x000000000a1a7229 */ /* 0x000fd6000000001a */
.L_x_63:
[----:B------:R-:W-:Y:S05]  /*0a90*/  BRA.U !UP0, `(.L_x_60) ;  /* 0x0000000108947547 */ /* 0x000fea000b800000 */
[----:B------:R-:W-:Y:S02]  /*0aa0*/  ISETP.GE.U32.AND P0, PT, R21, 0x3, PT ;  /* 0x000000031500780c */ /* 0x000fe40003f06070 */
[----:B------:R-:W-:-:S11]  /*0ab0*/  ISETP.NE.AND P1, PT, R6, RZ, PT ;  /* 0x000000ff0600720c */ /* 0x000fd60003f25270 */
        /* <DEDUP_REMOVED lines=8> */
[----:B------:R-:W2:Y:S04]  /*0b40*/  LDS R14, [UR5+0x8] ;  /* 0x00000805ff0e7984 */ /* 0x000ea80008000800 */
[----:B------:R-:W3:Y:S01]  /*0b50*/  LDS R15, [UR5+0xc] ;  /* 0x00000c05ff0f7984 */ /* 0x000ee20008000800 */
[----:B0-----:R-:W0:Y:S08]  /*0b60*/  F2F.F64.F32 R10, R12 ;  /* 0x0000000c000a7310 */ /* 0x001e300000201800 */
[----:B-1----:R-:W1:Y:S01]  /*0b70*/  F2F.F64.F32 R8, R13 ;  /* 0x0000000d00087310 */ /* 0x002e620000201800 */
[----:B0-----:R-:W-:-:S07]  /*0b80*/  DADD R26, R26, R10 ;  /* 0x000000001a1a7229 */ /* 0x001fce000000000a */
[----:B--2---:R-:W0:Y:S01]  /*0b90*/  F2F.F64.F32 R10, R14 ;  /* 0x0000000e000a7310 */ /* 0x004e220000201800 */
[----:B-1----:R-:W-:-:S07]  /*0ba0*/  DADD R8, R26, R8 ;  /* 0x000000001a087229 */ /* 0x002fce0000000008 */
[----:B---3--:R-:W1:Y:S01]  /*0bb0*/  F2F.F64.F32 R26, R15 ;  /* 0x0000000f001a7310 */ /* 0x008e620000201800 */
[----:B0-----:R-:W-:-:S08]  /*0bc0*/  DADD R8, R8, R10 ;  /* 0x0000000008087229 */ /* 0x001fd0000000000a */
[----:B-1----:R-:W-:-:S11]  /*0bd0*/  DADD R26, R8, R26 ;  /* 0x00000000081a7229 */ /* 0x002fd6000000001a */
.L_x_64:
[----:B------:R-:W-:Y:S05]  /*0be0*/  @!P1 BRA `(.L_x_60) ;  /* 0x0000000000409947 */ /* 0x000fea0003800000 */
[----:B------:R-:W0:Y:S01]  /*0bf0*/  S2UR UR6, SR_CgaCtaId ;  /* 0x00000000000679c3 */ /* 0x000e220000008800 */
[----:B------:R-:W-:Y:S01]  /*0c00*/  UMOV UR5, 0x400 ;  /* 0x0000040000057882 */ /* 0x000fe20000000000 */
[----:B------:R-:W-:Y:S01]  /*0c10*/  ISETP.NE.AND P0, PT, R6, 0x1, PT ;  /* 0x000000010600780c */ /* 0x000fe20003f05270 */
[----:B0-----:R-:W-:-:S04]  /*0c20*/  ULEA UR5, UR6, UR5, 0x18 ;  /* 0x0000000506057291 */ /* 0x001fc8000f8ec0ff */
[----:B------:R-:W-:-:S09]  /*0c30*/  ULEA UR4, UR4, UR5, 0x2 ;  /* 0x0000000504047291 */ /* 0x000fd2000f8e10ff */
[----:B------:R-:W0:Y:S02]  /*0c40*/  LDS R8, [UR4] ;  /* 0x00000004ff087984 */ /* 0x000e240008000800 */
[----:B0-----:R-:W0:Y:S02]  /*0c50*/  F2F.F64.F32 R8, R8 ;  /* 0x0000000800087310 */ /* 0x001e240000201800 */
[----:B0-----:R-:W-:Y:S01]  /*0c60*/  DADD R26, R26, R8 ;  /* 0x000000001a1a7229 */ /* 0x001fe20000000008 */
[----:B------:R-:W-:Y:S10]  /*0c70*/  @!P0 BRA `(.L_x_60) ;  /* 0x00000000001c8947 */ /* 0x000ff40003800000 */
[----:B------:R-:W-:Y:S01]  /*0c80*/  ISETP.NE.AND P0, PT, R6, 0x2, PT ;  /* 0x000000020600780c */ /* 0x000fe20003f05270 */
[----:B------:R-:W0:-:S12]  /*0c90*/  LDS R8, [UR4+0x4] ;  /* 0x00000404ff087984 */ /* 0x000e180008000800 */
[----:B------:R-:W1:Y:S01]  /*0ca0*/  @P0 LDS R10, [UR4+0x8] ;  /* 0x00000804ff0a0984 */ /* 0x000e620008000800 */
[----:B0-----:R-:W0:Y:S08]  /*0cb0*/  F2F.F64.F32 R8, R8 ;  /* 0x0000000800087310 */ /* 0x001e300000201800 */
[----:B-1----:R-:W1:Y:S01]  /*0cc0*/  @P0 F2F.F64.F32 R10, R10 ;  /* 0x0000000a000a0310 */ /* 0x002e620000201800 */
[----:B0-----:R-:W-:-:S08]  /*0cd0*/  DADD R26, R26, R8 ;  /* 0x000000001a1a7229 */ /* 0x001fd00000000008 */
[----:B-1----:R-:W-:-:S11]  /*0ce0*/  @P0 DADD R26, R26, R10 ;  /* 0x000000001a1a0229 */ /* 0x002fd6000000000a */
.L_x_60:
[----:B------:R-:W0:Y:S01]  /*0cf0*/  MUFU.RSQ64H R19, R27 ;  /* 0x0000001b00137308 */ /* 0x000e220000001c00 */
[----:B------:R-:W-:Y:S01]  /*0d00*/  VIADD R18, R27, 0xfcb00000 ;  /* 0xfcb000001b127836 */ /* 0x000fe20000000000 */
[----:B------:R-:W-:Y:S01]  /*0d10*/  BSSY.RECONVERGENT B1, `(.L_x_65) ;  /* 0x0000013000017945 */ /* 0x000fe20003800200 */
[----:B------:R-:W-:Y:S02]  /*0d20*/  IMAD.MOV.U32 R8, RZ, RZ, 0x0 ;  /* 0x00000000ff087424 */ /* 0x000fe400078e00ff */
[----:B------:R-:W-:Y:S01]  /*0d30*/  IMAD.MOV.U32 R9, RZ, RZ, 0x3fd80000 ;  /* 0x3fd80000ff097424 */ /* 0x000fe200078e00ff */
[----:B------:R-:W-:Y:S01]  /*0d40*/  ISETP.GE.U32.AND P0, PT, R18, 0x7ca00000, PT ;  /* 0x7ca000001200780c */ /* 0x000fe20003f06070 */
[----:B0-----:R-:W-:-:S08]  /*0d50*/  DMUL R10, R18, R18 ;  /* 0x00000012120a7228 */ /* 0x001fd00000000000 */
[----:B------:R-:W-:-:S08]  /*0d60*/  DFMA R10, -R10, R26, 1 ;  /* 0x3ff000000a0a742b */ /* 0x000fd0000000011a */
[----:B------:R-:W-:Y:S02]  /*0d70*/  DFMA R8, R10, R8, 0.5 ;  /* 0x3fe000000a08742b */ /* 0x000fe40000000008 */
[----:B------:R-:W-:-:S08]  /*0d80*/  DMUL R10, R18, R10 ;  /* 0x0000000a120a7228 */ /* 0x000fd00000000000 */
[----:B------:R-:W-:-:S08]  /*0d90*/  DFMA R8, R8, R10, R18 ;  /* 0x0000000a0808722b */ /* 0x000fd00000000012 */
[----:B------:R-:W-:Y:S02]  /*0da0*/  DMUL R12, R8, R26 ;  /* 0x0000001a080c7228 */ /* 0x000fe40000000000 */
[----:B------:R-:W-:Y:S02]  /*0db0*/  VIADD R15, R9, 0xfff00000 ;  /* 0xfff00000090f7836 */ /* 0x000fe40000000000 */
[----:B------:R-:W-:-:S04]  /*0dc0*/  IMAD.MOV.U32 R14, RZ, RZ, R8 ;  /* 0x000000ffff0e7224 */ /* 0x000fc800078e0008 */
[----:B------:R-:W-:-:S08]  /*0dd0*/  DFMA R10, R12, -R12, R26 ;  /* 0x8000000c0c0a722b */ /* 0x000fd0000000001a */
[----:B------:R-:W-:Y:S01]  /*0de0*/  DFMA R16, R10, R14, R12 ;  /* 0x0000000e0a10722b */ /* 0x000fe2000000000c */
[----:B------:R-:W-:Y:S10]  /*0df0*/  @!P0 BRA `(.L_x_66) ;  /* 0x0000000000108947 */ /* 0x000ff40003800000 */
[----:B------:R-:W-:-:S07]  /*0e00*/  MOV R16, 0xe20 ;  /* 0x00000e2000107802 */ /* 0x000fce0000000f00 */
[----:B------:R-:W-:Y:S05]  /*0e10*/  CALL.REL.NOINC `($__internal_3_$__cuda_sm20_dsqrt_rn_f64_mediumpath_v1) ;  /* 0x0000000400047944 */ /* 0x000fea0003c00000 */
[----:B------:R-:W-:Y:S02]  /*0e20*/  IMAD.MOV.U32 R16, RZ, RZ, R10 ;  /* 0x000000ffff107224 */ /* 0x000fe400078e000a */
[----:B------:R-:W-:-:S07]  /*0e30*/  IMAD.MOV.U32 R17, RZ, RZ, R11 ;  /* 0x000000ffff117224 */ /* 0x000fce00078e000b */
.L_x_66:
[----:B------:R-:W-:Y:S05]  /*0e40*/  BSYNC.RECONVERGENT B1 ;  /* 0x0000000000017941 */ /* 0x000fea0003800200 */
.L_x_65:
[----:B------:R-:W0:Y:S01]  /*0e50*/  S2UR UR5, SR_CgaCtaId ;  /* 0x00000000000579c3 */ /* 0x000e220000008800 */
[----:B------:R-:W1:Y:S01]  /*0e60*/  F2F.F32.F64 R16, R16 ;  /* 0x0000001000107310 */ /* 0x000e620000301000 */
[----:B------:R-:W-:Y:S02]  /*0e70*/  UMOV UR4, 0x400 ;  /* 0x0000040000047882 */ /* 0x000fe40000000000 */
[----:B0-----:R-:W-:-:S09]  /*0e80*/  ULEA UR4, UR5, UR4, 0x18 ;  /* 0x0000000405047291 */ /* 0x001fd2000f8ec0ff */
[----:B-1----:R0:W-:Y:S03]  /*0e90*/  STS [UR4], R16 ;  /* 0x00000010ff007988 */ /* 0x0021e60008000804 */
.L_x_59:
[----:B------:R-:W-:Y:S05]  /*0ea0*/  BSYNC.RECONVERGENT B0 ;  /* 0x0000000000007941 */ /* 0x000fea0003800200 */
.L_x_58:
[----:B------:R-:W1:Y:S01]  /*0eb0*/  LDCU.64 UR4, c[0x0][0x388] ;  /* 0x00007100ff0477ac */ /* 0x000e620008000a00 */
[----:B------:R-:W-:Y:S01]  /*0ec0*/  BSSY.RECONVERGENT B0, `(.L_x_67) ;  /* 0x000002e000007945 */ /* 0x000fe20003800200 */
[----:B------:R-:W2:Y:S01]  /*0ed0*/  LDCU.64 UR12, c[0x0][0x388] ;  /* 0x00007100ff0c77ac */ /* 0x000ea20008000a00 */
[----:B------:R-:W3:Y:S01]  /*0ee0*/  LDCU.64 UR6, c[0x0][0x390] ;  /* 0x00007200ff0677ac */ /* 0x000ee20008000a00 */
[----:B------:R-:W-:Y:S01]  /*0ef0*/  BAR.SYNC.DEFER_BLOCKING 0x0 ;  /* 0x0000000000007b1d */ /* 0x000fe20000010000 */
[----:B-1----:R-:W-:-:S04]  /*0f00*/  ISETP.GE.U32.AND P0, PT, R2, UR4, PT ;  /* 0x0000000402007c0c */ /* 0x002fc8000bf06070 */
[----:B------:R-:W-:-:S13]  /*0f10*/  ISETP.GE.U32.AND.EX P0, PT, RZ, UR5, PT, P0 ;  /* 0x00000005ff007c0c */ /* 0x000fda000bf06100 */
[----:B--23--:R-:W-:Y:S05]  /*0f20*/  @P0 BRA `(.L_x_68) ;  /* 0x00000000009c0947 */ /* 0x00cfea0003800000 */
[----:B------:R-:W-:Y:S02]  /*0f30*/  IMAD.MOV.U32 R11, RZ, RZ, R2 ;  /* 0x000000ffff0b7224 */ /* 0x000fe400078e0002 */
[----:B------:R-:W-:-:S07]  /*0f40*/  IMAD.MOV.U32 R10, RZ, RZ, RZ ;  /* 0x000000ffff0a7224 */ /* 0x000fce00078e00ff */
.L_x_71:
[C---:B------:R-:W-:Y:S01]  /*0f50*/  IMAD.SHL.U32 R14, R3.reuse, 0x8, RZ ;  /* 0x00000008030e7824 */ /* 0x040fe200078e00ff */
[----:B-1----:R-:W-:-:S04]  /*0f60*/  SHF.L.U64.HI R12, R3, 0x3, R4 ;  /* 0x00000003030c7819 */ /* 0x002fc80000010204 */
[----:B0-----:R-:W-:-:S04]  /*0f70*/  IADD3 R16, P0, PT, R14, UR6, RZ ;  /* 0x000000060e107c10 */ /* 0x001fc8000ff1e0ff */
[----:B------:R-:W-:-:S05]  /*0f80*/  IADD3.X R17, PT, PT, R12, UR7, RZ, P0, !PT ;  /* 0x000000070c117c10 */ /* 0x000fca00087fe4ff */
[----:B------:R-:W2:Y:S01]  /*0f90*/  LDG.E.64 R8, desc[UR8][R16.64] ;  /* 0x0000000810087981 */ /* 0x000ea2000c1e1b00 */
[C---:B------:R-:W-:Y:S01]  /*0fa0*/  IMAD.SHL.U32 R13, R11.reuse, 0x4, RZ ;  /* 0x000000040b0d7824 */ /* 0x040fe200078e00ff */
[----:B------:R-:W-:Y:S01]  /*0fb0*/  SHF.L.U64.HI R15, R11, 0x2, R10 ;  /* 0x000000020b0f7819 */ /* 0x000fe2000001020a */
[----:B------:R-:W0:Y:S01]  /*0fc0*/  S2UR UR5, SR_CgaCtaId ;  /* 0x00000000000579c3 */ /* 0x000e220000008800 */
[----:B------:R-:W-:Y:S02]  /*0fd0*/  UMOV UR4, 0x400 ;  /* 0x0000040000047882 */ /* 0x000fe40000000000 */
[----:B0-----:R-:W-:Y:S01]  /*0fe0*/  ULEA UR4, UR5, UR4, 0x18 ;  /* 0x0000000405047291 */ /* 0x001fe2000f8ec0ff */
[----:B--2---:R-:W-:-:S05]  /*0ff0*/  IADD3 R8, P0, PT, R8, R13, RZ ;  /* 0x0000000d08087210 */ /* 0x004fca0007f1e0ff */
[----:B------:R-:W-:-:S05]  /*1000*/  IMAD.X R9, R9, 0x1, R15, P0 ;  /* 0x0000000109097824 */ /* 0x000fca00000e060f */
[----:B------:R0:W2:Y:S01]  /*1010*/  LD.E R8, desc[UR8][R8.64] ;  /* 0x0000000808087980 */ /* 0x0000a2000c101900 */
[----:B------:R-:W-:Y:S01]  /*1020*/  IADD3 R11, P0, PT, R0, R11, RZ ;  /* 0x0000000b000b7210 */ /* 0x000fe20007f1e0ff */
[----:B------:R-:W-:Y:S04]  /*1030*/  BSSY.RECONVERGENT B1, `(.L_x_69) ;  /* 0x000000f000017945 */ /* 0x000fe80003800200 */
[----:B------:R-:W-:Y:S01]  /*1040*/  IMAD.X R10, RZ, RZ, R10, P0 ;  /* 0x000000ffff0a7224 */ /* 0x000fe200000e060a */
[----:B------:R-:W-:Y:S01]  /*1050*/  ISETP.GE.U32.AND P0, PT, R11, UR12, PT ;  /* 0x0000000c0b007c0c */ /* 0x000fe2000bf06070 */
[----:B0-----:R-:W0:Y:S03]  /*1060*/  LDS R9, [UR4] ;  /* 0x00000004ff097984 */ /* 0x001e260008000800 */
[----:B------:R-:W-:Y:S01]  /*1070*/  ISETP.GE.U32.AND.EX P0, PT, R10, UR13, PT, P0 ;  /* 0x0000000d0a007c0c */ /* 0x000fe2000bf06100 */
[----:B0-----:R-:W0:Y:S02]  /*1080*/  MUFU.RCP R18, R9 ;  /* 0x0000000900127308 */ /* 0x001e240000001000 */
[----:B0-----:R-:W-:-:S04]  /*1090*/  FFMA R17, -R9, R18, 1 ;  /* 0x3f80000009117423 */ /* 0x001fc80000000112 */
[----:B------:R-:W-:Y:S02]  /*10a0*/  FFMA R17, R18, R17, R18 ;  /* 0x0000001112117223 */ /* 0x000fe40000000012 */
[----:B--2---:R-:W0:Y:S02]  /*10b0*/  FCHK P1, R8, R9 ;  /* 0x0000000908007302 */ /* 0x004e240000020000 */
[----:B------:R-:W-:-:S04]  /*10c0*/  FFMA R16, R8, R17, RZ ;  /* 0x0000001108107223 */ /* 0x000fc800000000ff */
[----:B------:R-:W-:-:S04]  /*10d0*/  FFMA R18, -R9, R16, R8 ;  /* 0x0000001009127223 */ /* 0x000fc80000000108 */
[----:B------:R-:W-:Y:S01]  /*10e0*/  FFMA R17, R17, R18, R16 ;  /* 0x0000001211117223 */ /* 0x000fe20000000010 */
[----:B0-----:R-:W-:Y:S06]  /*10f0*/  @!P1 BRA `(.L_x_70) ;  /* 0x0000000000089947 */ /* 0x001fec0003800000 */
[----:B------:R-:W-:-:S07]  /*1100*/  MOV R18, 0x1120 ;  /* 0x0000112000127802 */ /* 0x000fce0000000f00 */
[----:B------:R-:W-:Y:S05]  /*1110*/  CALL.REL.NOINC `($__internal_4_$__cuda_sm3x_div_rn_noftz_f32_slowpath) ;  /* 0x0000000000ec7944 */ /* 0x000fea0003c00000 */
.L_x_70:
[----:B------:R-:W-:Y:S05]  /*1120*/  BSYNC.RECONVERGENT B1 ;  /* 0x0000000000017941 */ /* 0x000fea0003800200 */
.L_x_69:
[----:B------:R-:W-:-:S04]  /*1130*/  IADD3 R8, P1, PT, R14, UR10, RZ ;  /* 0x0000000a0e087c10 */ /* 0x000fc8000ff3e0ff */
[----:B------:R-:W-:-:S06]  /*1140*/  IADD3.X R9, PT, PT, R12, UR11, RZ, P1, !PT ;  /* 0x0000000b0c097c10 */ /* 0x000fcc0008ffe4ff */
[----:B------:R-:W2:Y:S02]  /*1150*/  LDG.E.64 R8, desc[UR8][R8.64] ;  /* 0x0000000808087981 */ /* 0x000ea4000c1e1b00 */
[----:B--2---:R-:W-:-:S05]  /*1160*/  IADD3 R12, P1, PT, R8, R13, RZ ;  /* 0x0000000d080c7210 */ /* 0x004fca0007f3e0ff */
[----:B------:R-:W-:-:S05]  /*1170*/  IMAD.X R13, R9, 0x1, R15, P1 ;  /* 0x00000001090d7824 */ /* 0x000fca00008e060f */
[----:B------:R1:W-:Y:S01]  /*1180*/  ST.E desc[UR8][R12.64], R17 ;  /* 0x000000110c007985 */ /* 0x0003e2000c101908 */
[----:B------:R-:W-:Y:S05]  /*1190*/  @!P0 BRA `(.L_x_71) ;  /* 0xfffffffc006c8947 */ /* 0x000fea000383ffff */
.L_x_68:
[----:B------:R-:W-:Y:S05]  /*11a0*/  BSYNC.RECONVERGENT B0 ;  /* 0x0000000000007941 */ /* 0x000fea0003800200 */
.L_x_67:
[----:B------:R-:W2:Y:S01]  /*11b0*/  LDC R8, c[0x0][0x370] ;  /* 0x0000dc00ff087b82 */ /* 0x000ea20000000800 */
[----:B------:R-:W3:Y:S01]  /*11c0*/  LDCU.64 UR4, c[0x0][0x380] ;  /* 0x00007000ff0477ac */ /* 0x000ee20008000a00 */
[----:B--2---:R-:W-:-:S05]  /*11d0*/  IADD3 R3, P0, PT, R8, R3, RZ ;  /* 0x0000000308037210 */ /* 0x004fca0007f1e0ff */
[----:B------:R-:W-:Y:S01]  /*11e0*/  IMAD.X R4, RZ, RZ, R4, P0 ;  /* 0x000000ffff047224 */ /* 0x000fe200000e0604 */
[----:B---3--:R-:W-:-:S04]  /*11f0*/  ISETP.GE.U32.AND P0, PT, R3, UR4, PT ;  /* 0x0000000403007c0c */ /* 0x008fc8000bf06070 */
[----:B------:R-:W-:-:S13]  /*1200*/  ISETP.GE.U32.AND.EX P0, PT, R4, UR5, PT, P0 ;  /* 0x0000000504007c0c */ /* 0x000fda000bf06100 */
[----:B------:R-:W-:Y:S05]  /*1210*/  @!P0 BRA `(.L_x_72) ;  /* 0xffffffec00ec8947 */ /* 0x000fea000383ffff */
[----:B------:R-:W-:Y:S05]  /*1220*/  EXIT ;  /* 0x000000000000794d */ /* 0x000fea0003800000 */
        .weak           $__internal_3_$__cuda_sm20_dsqrt_rn_f64_mediumpath_v1
        .type           $__internal_3_$__cuda_sm20_dsqrt_rn_f64_mediumpath_v1,@function
        .size           $__internal_3_$__cuda_sm20_dsqrt_rn_f64_mediumpath_v1,($__internal_4_$__cuda_sm3x_div_rn_noftz_f32_slowpath - $__internal_3_$__cuda_sm20_dsqrt_rn_f64_mediumpath_v1)
$__internal_3_$__cuda_sm20_dsqrt_rn_f64_mediumpath_v1:
[----:B------:R-:W-:Y:S01]  /*1230*/  ISETP.GE.U32.AND P0, PT, R18, -0x3400000, PT ;  /* 0xfcc000001200780c */ /* 0x000fe20003f06070 */
[----:B------:R-:W-:Y:S01]  /*1240*/  BSSY.RECONVERGENT B2, `(.L_x_73) ;  /* 0x0000026000027945 */ /* 0x000fe20003800200 */
[----:B------:R-:W-:Y:S02]  /*1250*/  IMAD.MOV.U32 R14, RZ, RZ, R8 ;  /* 0x000000ffff0e7224 */ /* 0x000fe400078e0008 */
[----:B------:R-:W-:Y:S02]  /*1260*/  IMAD.MOV.U32 R8, RZ, RZ, R26 ;  /* 0x000000ffff087224 */ /* 0x000fe400078e001a */
[----:B------:R-:W-:-:S07]  /*1270*/  IMAD.MOV.U32 R9, RZ, RZ, R27 ;  /* 0x000000ffff097224 */ /* 0x000fce00078e001b */
[----:B------:R-:W-:Y:S05]  /*1280*/  @!P0 BRA `(.L_x_74) ;  /* 0x0000000000208947 */ /* 0x000fea0003800000 */
[----:B------:R-:W-:-:S10]  /*1290*/  DFMA.RM R10, R10, R14, R12 ;  /* 0x0000000e0a0a722b */ /* 0x000fd4000000400c */
[----:B------:R-:W-:-:S05]  /*12a0*/  IADD3 R12, P0, PT, R10, 0x1, RZ ;  /* 0x000000010a0c7810 */ /* 0x000fca0007f1e0ff */
[----:B------:R-:W-:-:S06]  /*12b0*/  IMAD.X R13, RZ, RZ, R11, P0 ;  /* 0x000000ffff0d7224 */ /* 0x000fcc00000e060b */
[----:B------:R-:W-:-:S08]  /*12c0*/  DFMA.RP R8, -R10, R12, R8 ;  /* 0x0000000c0a08722b */ /* 0x000fd00000008108 */
[----:B------:R-:W-:-:S06]  /*12d0*/  DSETP.GT.AND P0, PT, R8, RZ, PT ;  /* 0x000000ff0800722a */ /* 0x000fcc0003f04000 */
[----:B------:R-:W-:Y:S02]  /*12e0*/  FSEL R10, R12, R10, P0 ;  /* 0x0000000a0c0a7208 */ /* 0x000fe40000000000 */
[----:B------:R-:W-:Y:S01]  /*12f0*/  FSEL R11, R13, R11, P0 ;  /* 0x0000000b0d0b7208 */ /* 0x000fe20000000000 */
[----:B------:R-:W-:Y:S06]  /*1300*/  BRA `(.L_x_75) ;  /* 0x0000000000647947 */ /* 0x000fec0003800000 */
.L_x_74:
[----:B------:R-:W-:-:S14]  /*1310*/  DSETP.NE.AND P0, PT, R8, RZ, PT ;  /* 0x000000ff0800722a */ /* 0x000fdc0003f05000 */
[----:B------:R-:W-:Y:S05]  /*1320*/  @!P0 BRA `(.L_x_76) ;  /* 0x0000000000588947 */ /* 0x000fea0003800000 */
[----:B------:R-:W-:-:S13]  /*1330*/  ISETP.GE.AND P0, PT, R9, RZ, PT ;  /* 0x000000ff0900720c */ /* 0x000fda0003f06270 */
[----:B------:R-:W-:Y:S02]  /*1340*/  @!P0 IMAD.MOV.U32 R10, RZ, RZ, 0x0 ;  /* 0x00000000ff0a8424 */ /* 0x000fe400078e00ff */
[----:B------:R-:W-:Y:S01]  /*1350*/  @!P0 IMAD.MOV.U32 R11, RZ, RZ, -0x80000 ;  /* 0xfff80000ff0b8424 */ /* 0x000fe200078e00ff */
[----:B------:R-:W-:Y:S06]  /*1360*/  @!P0 BRA `(.L_x_75) ;  /* 0x00000000004c8947 */ /* 0x000fec0003800000 */
[----:B------:R-:W-:-:S13]  /*1370*/  ISETP.GT.AND P0, PT, R9, 0x7fefffff, PT ;  /* 0x7fefffff0900780c */ /* 0x000fda0003f04270 */
[----:B------:R-:W-:Y:S05]  /*1380*/  @P0 BRA `(.L_x_76) ;  /* 0x0000000000400947 */ /* 0x000fea0003800000 */
[----:B------:R-:W-:Y:S01]  /*1390*/  DMUL R14, R8, 8.11296384146066816958e+31 ;  /* 0x46900000080e7828 */ /* 0x000fe20000000000 */
[----:B------:R-:W-:Y:S02]  /*13a0*/  IMAD.MOV.U32 R12, RZ, RZ, 0x0 ;  /* 0x00000000ff0c7424 */ /* 0x000fe400078e00ff */
[----:B------:R-:W-:Y:S02]  /*13b0*/  IMAD.MOV.U32 R8, RZ, RZ, RZ ;  /* 0x000000ffff087224 */ /* 0x000fe400078e00ff */
[----:B------:R-:W-:Y:S01]  /*13c0*/  IMAD.MOV.U32 R13, RZ, RZ, 0x3fd80000 ;  /* 0x3fd80000ff0d7424 */ /* 0x000fe200078e00ff */
[----:B------:R-:W0:Y:S03]  /*13d0*/  MUFU.RSQ64H R9, R15 ;  /* 0x0000000f00097308 */ /* 0x000e260000001c00 */
[----:B0-----:R-:W-:-:S08]  /*13e0*/  DMUL R10, R8, R8 ;  /* 0x00000008080a7228 */ /* 0x001fd00000000000 */
[----:B------:R-:W-:-:S08]  /*13f0*/  DFMA R10, R14, -R10, 1 ;  /* 0x3ff000000e0a742b */ /* 0x000fd0000000080a */
[----:B------:R-:W-:Y:S02]  /*1400*/  DFMA R12, R10, R12, 0.5 ;  /* 0x3fe000000a0c742b */ /* 0x000fe4000000000c */
[----:B------:R-:W-:-:S08]  /*1410*/  DMUL R10, R8, R10 ;  /* 0x0000000a080a7228 */ /* 0x000fd00000000000 */
[----:B------:R-:W-:-:S08]  /*1420*/  DFMA R10, R12, R10, R8 ;  /* 0x0000000a0c0a722b */ /* 0x000fd00000000008 */
[----:B------:R-:W-:Y:S02]  /*1430*/  DMUL R8, R14, R10 ;  /* 0x0000000a0e087228 */ /* 0x000fe40000000000 */
[----:B------:R-:W-:-:S06]  /*1440*/  VIADD R11, R11, 0xfff00000 ;  /* 0xfff000000b0b7836 */ /* 0x000fcc0000000000 */
[----:B------:R-:W-:-:S08]  /*1450*/  DFMA R12, R8, -R8, R14 ;  /* 0x80000008080c722b */ /* 0x000fd0000000000e */
[----:B------:R-:W-:-:S10]  /*1460*/  DFMA R10, R10, R12, R8 ;  /* 0x0000000c0a0a722b */ /* 0x000fd40000000008 */
[----:B------:R-:W-:Y:S01]  /*1470*/  VIADD R11, R11, 0xfcb00000 ;  /* 0xfcb000000b0b7836 */ /* 0x000fe20000000000 */
[----:B------:R-:W-:Y:S06]  /*1480*/  BRA `(.L_x_75) ;  /* 0x0000000000047947 */ /* 0x000fec0003800000 */
.L_x_76:
[----:B------:R-:W-:-:S11]  /*1490*/  DADD R10, R8, R8 ;  /* 0x00000000080a7229 */ /* 0x000fd60000000008 */
.L_x_75:
[----:B------:R-:W-:Y:S05]  /*14a0*/  BSYNC.RECONVERGENT B2 ;  /* 0x0000000000027941 */ /* 0x000fea0003800200 */
.L_x_73:
[----:B------:R-:W-:-:S04]  /*14b0*/  IMAD.MOV.U32 R17, RZ, RZ, 0x0 ;  /* 0x00000000ff117424 */ /* 0x000fc800078e00ff */
[----:B------:R-:W-:Y:S05]  /*14c0*/  RET.REL.NODEC R16 `(_Z16normalize_kernelmmPPfS0_) ;  /* 0xffffffe810cc7950 */ /* 0x000fea0003c3ffff */
        .weak           $__internal_4_$__cuda_sm3x_div_rn_noftz_f32_slowpath
        .type           $__internal_4_$__cuda_sm3x_div_rn_noftz_f32_slowpath,@function
        .size           $__internal_4_$__cuda_sm3x_div_rn_noftz_f32_slowpath,(.L_x_111 - $__internal_4_$__cuda_sm3x_div_rn_noftz_f32_slowpath)
$__internal_4_$__cuda_sm3x_div_rn_noftz_f32_slowpath:
[--C-:B------:R-:W-:Y:S01]  /*14d0*/  SHF.R.U32.HI R17, RZ, 0x17, R9.reuse ;  /* 0x00000017ff117819 */ /* 0x100fe20000011609 */
[----:B------:R-:W-:Y:S01]  /*14e0*/  BSSY.RECONVERGENT B2, `(.L_x_77) ;  /* 0x0000064000027945 */ /* 0x000fe20003800200 */
[--C-:B------:R-:W-:Y:S01]  /*14f0*/  SHF.R.U32.HI R19, RZ, 0x17, R8.reuse ;  /* 0x00000017ff137819 */ /* 0x100fe20000011608 */
[----:B------:R-:W-:Y:S01]  /*1500*/  IMAD.MOV.U32 R22, RZ, RZ, R8 ;  /* 0x000000ffff167224 */ /* 0x000fe200078e0008 */
[----:B------:R-:W-:Y:S01]  /*1510*/  LOP3.LUT R17, R17, 0xff, RZ, 0xc0, !PT ;  /* 0x000000ff11117812 */ /* 0x000fe200078ec0ff */
[----:B------:R-:W-:Y:S01]  /*1520*/  IMAD.MOV.U32 R23, RZ, RZ, R9 ;  /* 0x000000ffff177224 */ /* 0x000fe200078e0009 */
[----:B------:R-:W-:-:S03]  /*1530*/  LOP3.LUT R19, R19, 0xff, RZ, 0xc0, !PT ;  /* 0x000000ff13137812 */ /* 0x000fc600078ec0ff */
[----:B------:R-:W-:Y:S02]  /*1540*/  VIADD R25, R17, 0xffffffff ;  /* 0xffffffff11197836 */ /* 0x000fe40000000000 */
[----:B------:R-:W-:-:S03]  /*1550*/  VIADD R26, R19, 0xffffffff ;  /* 0xffffffff131a7836 */ /* 0x000fc60000000000 */
[----:B------:R-:W-:-:S04]  /*1560*/  ISETP.GT.U32.AND P1, PT, R25, 0xfd, PT ;  /* 0x000000fd1900780c */ /* 0x000fc80003f24070 */
[----:B------:R-:W-:-:S13]  /*1570*/  ISETP.GT.U32.OR P1, PT, R26, 0xfd, P1 ;  /* 0x000000fd1a00780c */ /* 0x000fda0000f24470 */
[----:B------:R-:W-:Y:S01]  /*1580*/  @!P1 IMAD.MOV.U32 R16, RZ, RZ, RZ ;  /* 0x000000ffff109224 */ /* 0x000fe200078e00ff */
[----:B------:R-:W-:Y:S06]  /*1590*/  @!P1 BRA `(.L_x_78) ;  /* 0x00000000005c9947 */ /* 0x000fec0003800000 */
[----:B------:R-:W-:Y:S02]  /*15a0*/  FSETP.GTU.FTZ.AND P1, PT, |R8|, +INF , PT ;  /* 0x7f8000000800780b */ /* 0x000fe40003f3c200 */
[----:B------:R-:W-:-:S04]  /*15b0*/  FSETP.GTU.FTZ.AND P2, PT, |R9|, +INF , PT ;  /* 0x7f8000000900780b */ /* 0x000fc80003f5c200 */
[----:B------:R-:W-:-:S13]  /*15c0*/  PLOP3.LUT P1, PT, P1, P2, PT, 0xf8, 0x8f ;  /* 0x00000000008f781c */ /* 0x000fda0000f25f70 */
[----:B------:R-:W-:Y:S05]  /*15d0*/  @P1 BRA `(.L_x_79) ;  /* 0x00000004004c1947 */ /* 0x000fea0003800000 */
[----:B------:R-:W-:-:S13]  /*15e0*/  LOP3.LUT P1, RZ, R23, 0x7fffffff, R22, 0xc8, !PT ;  /* 0x7fffffff17ff7812 */ /* 0x000fda000782c816 */
[----:B------:R-:W-:Y:S05]  /*15f0*/  @!P1 BRA `(.L_x_80) ;  /* 0x00000004003c9947 */ /* 0x000fea0003800000 */
[C---:B------:R-:W-:Y:S02]  /*1600*/  FSETP.NEU.FTZ.AND P3, PT, |R8|.reuse, +INF , PT ;  /* 0x7f8000000800780b */ /* 0x040fe40003f7d200 */
[----:B------:R-:W-:Y:S02]  /*1610*/  FSETP.NEU.FTZ.AND P2, PT, |R9|, +INF , PT ;  /* 0x7f8000000900780b */ /* 0x000fe40003f5d200 */
[----:B------:R-:W-:-:S11]  /*1620*/  FSETP.NEU.FTZ.AND P1, PT, |R8|, +INF , PT ;  /* 0x7f8000000800780b */ /* 0x000fd60003f3d200 */
[----:B------:R-:W-:Y:S05]  /*1630*/  @!P2 BRA !P3, `(.L_x_80) ;  /* 0x00000004002ca947 */ /* 0x000fea0005800000 */
[----:B------:R-:W-:-:S04]  /*1640*/  LOP3.LUT P3, RZ, R22, 0x7fffffff, RZ, 0xc0, !PT ;  /* 0x7fffffff16ff7812 */ /* 0x000fc8000786c0ff */
[----:B------:R-:W-:-:S13]  /*1650*/  PLOP3.LUT P2, PT, P2, P3, PT, 0x2f, 0xf2 ;  /* 0x0000000000f2781c */ /* 0x000fda0001746577 */
[----:B------:R-:W-:Y:S05]  /*1660*/  @P2 BRA `(.L_x_81) ;  /* 0x0000000400182947 */ /* 0x000fea0003800000 */
[----:B------:R-:W-:-:S04]  /*1670*/  LOP3.LUT P2, RZ, R23, 0x7fffffff, RZ, 0xc0, !PT ;  /* 0x7fffffff17ff7812 */ /* 0x000fc8000784c0ff */
[----:B------:R-:W-:-:S13]  /*1680*/  PLOP3.LUT P1, PT, P1, P2, PT, 0x2f, 0xf2 ;  /* 0x0000000000f2781c */ /* 0x000fda0000f24577 */
[----:B------:R-:W-:Y:S05]  /*1690*/  @P1 BRA `(.L_x_82) ;  /* 0x0000000400001947 */ /* 0x000fea0003800000 */
[----:B------:R-:W-:Y:S02]  /*16a0*/  ISETP.GE.AND P1, PT, R26, RZ, PT ;  /* 0x000000ff1a00720c */ /* 0x000fe40003f26270 */
[----:B------:R-:W-:-:S11]  /*16b0*/  ISETP.GE.AND P2, PT, R25, RZ, PT ;  /* 0x000000ff1900720c */ /* 0x000fd60003f46270 */
[----:B------:R-:W-:Y:S02]  /*16c0*/  @P1 IMAD.MOV.U32 R16, RZ, RZ, RZ ;  /* 0x000000ffff101224 */ /* 0x000fe400078e00ff */
[----:B------:R-:W-:Y:S01]  /*16d0*/  @!P1 FFMA R22, R8, 1.84467440737095516160e+19, RZ ;  /* 0x5f80000008169823 */ /* 0x000fe200000000ff */
[----:B------:R-:W-:Y:S02]  /*16e0*/  @!P1 IMAD.MOV.U32 R16, RZ, RZ, -0x40 ;  /* 0xffffffc0ff109424 */ /* 0x000fe400078e00ff */
[----:B------:R-:W-:Y:S02]  /*16f0*/  @!P2 FFMA R23, R9, 1.84467440737095516160e+19, RZ ;  /* 0x5f8000000917a823 */ /* 0x000fe400000000ff */
[----:B------:R-:W-:-:S07]  /*1700*/  @!P2 VIADD R16, R16, 0x40 ;  /* 0x000000401010a836 */ /* 0x000fce0000000000 */
.L_x_78:
[----:B------:R-:W-:Y:S01]  /*1710*/  LEA R8, R17, 0xc0800000, 0x17 ;  /* 0xc080000011087811 */ /* 0x000fe200078eb8ff */
[----:B------:R-:W-:Y:S01]  /*1720*/  VIADD R19, R19, 0xffffff81 ;  /* 0xffffff8113137836 */ /* 0x000fe20000000000 */
[----:B------:R-:W-:Y:S03]  /*1730*/  BSSY.RECONVERGENT B3, `(.L_x_83) ;  /* 0x0000035000037945 */ /* 0x000fe60003800200 */
[----:B------:R-:W-:Y:S02]  /*1740*/  IMAD.IADD R25, R23, 0x1, -R8 ;  /* 0x0000000117197824 */ /* 0x000fe400078e0a08 */
[C---:B------:R-:W-:Y:S01]  /*1750*/  IMAD R8, R19.reuse, -0x800000, R22 ;  /* 0xff80000013087824 */ /* 0x040fe200078e0216 */
[----:B------:R-:W-:Y:S01]  /*1760*/  IADD3 R19, PT, PT, R19, 0x7f, -R17 ;  /* 0x0000007f13137810 */ /* 0x000fe20007ffe811 */
[----:B------:R-:W0:Y:S01]  /*1770*/  MUFU.RCP R26, R25 ;  /* 0x00000019001a7308 */ /* 0x000e220000001000 */
[----:B------:R-:W-:-:S03]  /*1780*/  FADD.FTZ R9, -R25, -RZ ;  /* 0x800000ff19097221 */ /* 0x000fc60000010100 */
[----:B------:R-:W-:Y:S02]  /*1790*/  IMAD.IADD R19, R19, 0x1, R16 ;  /* 0x0000000113137824 */ /* 0x000fe400078e0210 */
[----:B0-----:R-:W-:-:S04]  /*17a0*/  FFMA R23, R26, R9, 1 ;  /* 0x3f8000001a177423 */ /* 0x001fc80000000009 */
[----:B------:R-:W-:-:S04]  /*17b0*/  FFMA R23, R26, R23, R26 ;  /* 0x000000171a177223 */ /* 0x000fc8000000001a */
[----:B------:R-:W-:-:S04]  /*17c0*/  FFMA R22, R8, R23, RZ ;  /* 0x0000001708167223 */ /* 0x000fc800000000ff */
[----:B------:R-:W-:-:S04]  /*17d0*/  FFMA R26, R9, R22, R8 ;  /* 0x00000016091a7223 */ /* 0x000fc80000000008 */
[----:B------:R-:W-:-:S04]  /*17e0*/  FFMA R22, R23, R26, R22 ;  /* 0x0000001a17167223 */ /* 0x000fc80000000016 */
[----:B------:R-:W-:-:S04]  /*17f0*/  FFMA R9, R9, R22, R8 ;  /* 0x0000001609097223 */ /* 0x000fc80000000008 */
[----:B------:R-:W-:-:S05]  /*1800*/  FFMA R8, R23, R9, R22 ;  /* 0x0000000917087223 */ /* 0x000fca0000000016 */
[----:B------:R-:W-:-:S04]  /*1810*/  SHF.R.U32.HI R17, RZ, 0x17, R8 ;  /* 0x00000017ff117819 */ /* 0x000fc80000011608 */
[----:B------:R-:W-:-:S05]  /*1820*/  LOP3.LUT R16, R17, 0xff, RZ, 0xc0, !PT ;  /* 0x000000ff11107812 */ /* 0x000fca00078ec0ff */
[----:B------:R-:W-:-:S04]  /*1830*/  IMAD.IADD R16, R16, 0x1, R19 ;  /* 0x0000000110107824 */ /* 0x000fc800078e0213 */
[----:B------:R-:W-:-:S05]  /*1840*/  VIADD R17, R16, 0xffffffff ;  /* 0xffffffff10117836 */ /* 0x000fca0000000000 */
[----:B------:R-:W-:-:S13]  /*1850*/  ISETP.GE.U32.AND P1, PT, R17, 0xfe, PT ;  /* 0x000000fe1100780c */ /* 0x000fda0003f26070 */
[----:B------:R-:W-:Y:S05]  /*1860*/  @!P1 BRA `(.L_x_84) ;  /* 0x0000000000809947 */ /* 0x000fea0003800000 */
[----:B------:R-:W-:-:S13]  /*1870*/  ISETP.GT.AND P1, PT, R16, 0xfe, PT ;  /* 0x000000fe1000780c */ /* 0x000fda0003f24270 */
[----:B------:R-:W-:Y:S05]  /*1880*/  @P1 BRA `(.L_x_85) ;  /* 0x00000000006c1947 */ /* 0x000fea0003800000 */
[----:B------:R-:W-:-:S13]  /*1890*/  ISETP.GE.AND P1, PT, R16, 0x1, PT ;  /* 0x000000011000780c */ /* 0x000fda0003f26270 */
[----:B------:R-:W-:Y:S05]  /*18a0*/  @P1 BRA `(.L_x_86) ;  /* 0x0000000000741947 */ /* 0x000fea0003800000 */
[----:B------:R-:W-:Y:S02]  /*18b0*/  ISETP.GE.AND P1, PT, R16, -0x18, PT ;  /* 0xffffffe81000780c */ /* 0x000fe40003f26270 */
[----:B------:R-:W-:-:S11]  /*18c0*/  LOP3.LUT R8, R8, 0x80000000, RZ, 0xc0, !PT ;  /* 0x8000000008087812 */ /* 0x000fd600078ec0ff */
[----:B------:R-:W-:Y:S05]  /*18d0*/  @!P1 BRA `(.L_x_86) ;  /* 0x0000000000689947 */ /* 0x000fea0003800000 */
[-C--:B------:R-:W-:Y:S01]  /*18e0*/  FFMA.RZ R17, R23, R9.reuse, R22 ;  /* 0x0000000917117223 */ /* 0x080fe2000000c016 */
[C---:B------:R-:W-:Y:S01]  /*18f0*/  VIADD R26, R16.reuse, 0x20 ;  /* 0x00000020101a7836 */ /* 0x040fe20000000000 */
[C---:B------:R-:W-:Y:S02]  /*1900*/  ISETP.NE.AND P3, PT, R16.reuse, RZ, PT ;  /* 0x000000ff1000720c */ /* 0x040fe40003f65270 */
[----:B------:R-:W-:Y:S01]  /*1910*/  ISETP.NE.AND P2, PT, R16, RZ, PT ;  /* 0x000000ff1000720c */ /* 0x000fe20003f45270 */
[----:B------:R-:W-:Y:S01]  /*1920*/  IMAD.MOV R16, RZ, RZ, -R16 ;  /* 0x000000ffff107224 */ /* 0x000fe200078e0a10 */
[----:B------:R-:W-:Y:S01]  /*1930*/  LOP3.LUT R19, R17, 0x7fffff, RZ, 0xc0, !PT ;  /* 0x007fffff11137812 */ /* 0x000fe200078ec0ff */
[CCC-:B------:R-:W-:Y:S01]  /*1940*/  FFMA.RP R17, R23.reuse, R9.reuse, R22.reuse ;  /* 0x0000000917117223 */ /* 0x1c0fe20000008016 */
[----:B------:R-:W-:Y:S02]  /*1950*/  FFMA.RM R22, R23, R9, R22 ;  /* 0x0000000917167223 */ /* 0x000fe40000004016 */
[----:B------:R-:W-:-:S02]  /*1960*/  LOP3.LUT R19, R19, 0x800000, RZ, 0xfc, !PT ;  /* 0x0080000013137812 */ /* 0x000fc400078efcff */
[----:B------:R-:W-:Y:S02]  /*1970*/  SEL R16, R16, RZ, P3 ;  /* 0x000000ff10107207 */ /* 0x000fe40001800000 */
[----:B------:R-:W-:Y:S02]  /*1980*/  SHF.L.U32 R26, R19, R26, RZ ;  /* 0x0000001a131a7219 */ /* 0x000fe400000006ff */
[----:B------:R-:W-:Y:S02]  /*1990*/  FSETP.NEU.FTZ.AND P1, PT, R17, R22, PT ;  /* 0x000000161100720b */ /* 0x000fe40003f3d000 */
[----:B------:R-:W-:Y:S02]  /*19a0*/  ISETP.NE.AND P2, PT, R26, RZ, P2 ;  /* 0x000000ff1a00720c */ /* 0x000fe40001745270 */
[----:B------:R-:W-:Y:S02]  /*19b0*/  SHF.R.U32.HI R16, RZ, R16, R19 ;  /* 0x00000010ff107219 */ /* 0x000fe40000011613 */
[----:B------:R-:W-:-:S02]  /*19c0*/  PLOP3.LUT P1, PT, P1, P2, PT, 0xf8, 0x8f ;  /* 0x00000000008f781c */ /* 0x000fc40000f25f70 */
[----:B------:R-:W-:Y:S02]  /*19d0*/  SHF.R.U32.HI R22, RZ, 0x1, R16 ;  /* 0x00000001ff167819 */ /* 0x000fe40000011610 */
[----:B------:R-:W-:-:S04]  /*19e0*/  SEL R9, RZ, 0x1, !P1 ;  /* 0x00000001ff097807 */ /* 0x000fc80004800000 */
[----:B------:R-:W-:-:S04]  /*19f0*/  LOP3.LUT R9, R9, 0x1, R22, 0xf8, !PT ;  /* 0x0000000109097812 */ /* 0x000fc800078ef816 */
[----:B------:R-:W-:-:S05]  /*1a00*/  LOP3.LUT R9, R9, R16, RZ, 0xc0, !PT ;  /* 0x0000001009097212 */ /* 0x000fca00078ec0ff */
[----:B------:R-:W-:-:S05]  /*1a10*/  IMAD.IADD R9, R22, 0x1, R9 ;  /* 0x0000000116097824 */ /* 0x000fca00078e0209 */
[----:B------:R-:W-:Y:S01]  /*1a20*/  LOP3.LUT R8, R9, R8, RZ, 0xfc, !PT ;  /* 0x0000000809087212 */ /* 0x000fe200078efcff */
[----:B------:R-:W-:Y:S06]  /*1a30*/  BRA `(.L_x_86) ;  /* 0x0000000000107947 */ /* 0x000fec0003800000 */
.L_x_85:
[----:B------:R-:W-:-:S04]  /*1a40*/  LOP3.LUT R8, R8, 0x80000000, RZ, 0xc0, !PT ;  /* 0x8000000008087812 */ /* 0x000fc800078ec0ff */
[----:B------:R-:W-:Y:S01]  /*1a50*/  LOP3.LUT R8, R8, 0x7f800000, RZ, 0xfc, !PT ;  /* 0x7f80000008087812 */ /* 0x000fe200078efcff */
[----:B------:R-:W-:Y:S06]  /*1a60*/  BRA `(.L_x_86) ;  /* 0x0000000000047947 */ /* 0x000fec0003800000 */
.L_x_84:
[----:B------:R-:W-:-:S07]  /*1a70*/  IMAD R8, R19, 0x800000, R8 ;  /* 0x0080000013087824 */ /* 0x000fce00078e0208 */
.L_x_86:
[----:B------:R-:W-:Y:S05]  /*1a80*/  BSYNC.RECONVERGENT B3 ;  /* 0x0000000000037941 */ /* 0x000fea0003800200 */
.L_x_83:
[----:B------:R-:W-:Y:S05]  /*1a90*/  BRA `(.L_x_87) ;  /* 0x0000000000207947 */ /* 0x000fea0003800000 */
.L_x_82:
[----:B------:R-:W-:-:S04]  /*1aa0*/  LOP3.LUT R8, R23, 0x80000000, R22, 0x48, !PT ;  /* 0x8000000017087812 */ /* 0x000fc800078e4816 */
[----:B------:R-:W-:Y:S01]  /*1ab0*/  LOP3.LUT R8, R8, 0x7f800000, RZ, 0xfc, !PT ;  /* 0x7f80000008087812 */ /* 0x000fe200078efcff */
[----:B------:R-:W-:Y:S06]  /*1ac0*/  BRA `(.L_x_87) ;  /* 0x0000000000147947 */ /* 0x000fec0003800000 */
.L_x_81:
[----:B------:R-:W-:Y:S01]  /*1ad0*/  LOP3.LUT R8, R23, 0x80000000, R22, 0x48, !PT ;  /* 0x8000000017087812 */ /* 0x000fe200078e4816 */
[----:B------:R-:W-:Y:S06]  /*1ae0*/  BRA `(.L_x_87) ;  /* 0x00000000000c7947 */ /* 0x000fec0003800000 */
.L_x_80:
[----:B------:R-:W0:Y:S01]  /*1af0*/  MUFU.RSQ R8, -QNAN ;  /* 0xffc0000000087908 */ /* 0x000e220000001400 */
[----:B------:R-:W-:Y:S05]  /*1b00*/  BRA `(.L_x_87) ;  /* 0x0000000000047947 */ /* 0x000fea0003800000 */
.L_x_79:
[----:B------:R-:W-:-:S07]  /*1b10*/  FADD.FTZ R8, R8, R9 ;  /* 0x0000000908087221 */ /* 0x000fce0000010000 */
.L_x_87:
[----:B------:R-:W-:Y:S05]  /*1b20*/  BSYNC.RECONVERGENT B2 ;  /* 0x0000000000027941 */ /* 0x000fea0003800200 */
.L_x_77:
[----:B0-----:R-:W-:Y:S02]  /*1b30*/  IMAD.MOV.U32 R17, RZ, RZ, R8 ;  /* 0x000000ffff117224 */ /* 0x001fe400078e0008 */
[----:B------:R-:W-:Y:S02]  /*1b40*/  IMAD.MOV.U32 R8, RZ, RZ, R18 ;  /* 0x000000ffff087224 */ /* 0x000fe400078e0012 */
[----:B------:R-:W-:-:S04]  /*1b50*/  IMAD.MOV.U32 R9, RZ, RZ, 0x0 ;  /* 0x00000000ff097424 */ /* 0x000fc800078e00ff */
[----:B------:R-:W-:Y:S05]  /*1b60*/  RET.REL.NODEC R8 `(_Z16normalize_kernelmmPPfS0_) ;  /* 0xffffffe408247950 */ /* 0x000fea0003c3ffff */
.L_x_88:
        /* <DEDUP_REMOVED lines=9> */
.L_x_111:


//--------------------- .text._Z17conv_TOP_K_kernelmmPPfmS0_mPPmS0_Pd --------------------------
	.section	.text._Z17conv_TOP_K_kernelmmPPfmS0_mPPmS0_Pd,"ax",@progbits
	.align	128
        .global         _Z17conv_TOP_K_kernelmmPPfmS0_mPPmS0_Pd
        .type           _Z17conv_TOP_K_kernelmmPPfmS0_mPPmS0_Pd,@function
        .size           _Z17conv_TOP_K_kernelmmPPfmS0_mPPmS0_Pd,(.L_x_120 - _Z17conv_TOP_K_kernelmmPPfmS0_mPPmS0_Pd)
        .other          _Z17conv_TOP_K_kernelmmPPfmS0_mPPmS0_Pd,@"STO_CUDA_ENTRY STV_DEFAULT"
_Z17conv_TOP_K_kernelmmPPfmS0_mPPmS0_Pd:
.text._Z17conv_TOP_K_kernelmmPPfmS0_mPPmS0_Pd:
[----:B------:R-:W-:Y:S08]  /*0000*/  LDC R1, c[0x0][0x37c] ;  /* 0x0000df00ff017b82 */ /* 0x000ff00000000800 */
[----:B------:R-:W0:Y:S08]  /*0010*/  S2UR UR5, SR_CTAID.X ;  /* 0x00000000000579c3 */ /* 0x000e300000002500 */
[----:B------:R-:W0:Y:S02]  /*0020*/  LDC.64 R2, c[0x0][0x380] ;  /* 0x0000e000ff027b82 */ /* 0x000e240000000a00 */
[----:B0-----:R-:W-:-:S04]  /*0030*/  ISETP.LE.U32.AND P0, PT, R2, UR5, PT ;  /* 0x0000000502007c0c */ /* 0x001fc8000bf03070 */
[----:B------:R-:W-:-:S13]  /*0040*/  ISETP.GE.U32.AND.EX P0, PT, RZ, R3, PT, P0 ;  /* 0x00000003ff00720c */ /* 0x000fda0003f06100 */
[----:B------:R-:W-:Y:S05]  /*0050*/  @P0 EXIT ;  /* 0x000000000000094d */ /* 0x000fea0003800000 */
[----:B------:R-:W0:Y:S01]  /*0060*/  LDCU.64 UR12, c[0x0][0x398] ;  /* 0x00007300ff0c77ac */ /* 0x000e220008000a00 */
[----:B------:R-:W1:Y:S01]  /*0070*/  S2UR UR10, SR_CgaCtaId ;  /* 0x00000000000a79c3 */ /* 0x000e620000008800 */
[----:B------:R-:W2:Y:S01]  /*0080*/  S2R R23, SR_TID.X ;  /* 0x0000000000177919 */ /* 0x000ea20000002100 */
[----:B------:R-:W3:Y:S01]  /*0090*/  LDCU.64 UR14, c[0x0][0x3c0] ;  /* 0x00007800ff0e77ac */ /* 0x000ee20008000a00 */
[----:B------:R-:W2:Y:S01]  /*00a0*/  S2R R22, SR_TID.Y ;  /* 0x0000000000167919 */ /* 0x000ea20000002200 */
[----:B------:R-:W-:Y:S01]  /*00b0*/  UMOV UR4, URZ ;  /* 0x000000ff00047c82 */ /* 0x000fe20008000000 */
[----:B------:R-:W4:Y:S03]  /*00c0*/  LDCU UR18, c[0x0][0x364] ;  /* 0x00006c80ff1277ac */ /* 0x000f260008000800 */
[----:B------:R-:W5:Y:S01]  /*00d0*/  LDC R21, c[0x0][0x360] ;  /* 0x0000d800ff157b82 */ /* 0x000f620000000800 */
[----:B------:R-:W1:Y:S01]  /*00e0*/  LDCU.64 UR16, c[0x0][0x358] ;  /* 0x00006b00ff1077ac */ /* 0x000e620008000a00 */
[----:B------:R-:W1:Y:S01]  /*00f0*/  LDCU UR23, c[0x0][0x370] ;  /* 0x00006e00ff1777ac */ /* 0x000e620008000800 */
[----:B0-----:R-:W-:-:S02]  /*0100*/  UIMAD UR6, UR4, UR12, URZ ;  /* 0x0000000c040672a4 */ /* 0x001fc4000f8e02ff */
[----:B------:R-:W-:Y:S02]  /*0110*/  UIMAD.WIDE.U32 UR8, UR5, UR12, URZ ;  /* 0x0000000c050872a5 */ /* 0x000fe4000f8e00ff */
[----:B------:R-:W-:Y:S02]  /*0120*/  UIMAD UR7, UR5, UR13, UR6 ;  /* 0x0000000d050772a4 */ /* 0x000fe4000f8e0206 */
[----:B---3--:R-:W-:Y:S02]  /*0130*/  ULEA UR6, UP0, UR8, UR14, 0x3 ;  /* 0x0000000e08067291 */ /* 0x008fe4000f8018ff */
[----:B------:R-:W-:Y:S02]  /*0140*/  UIADD3 UR7, UPT, UPT, UR9, UR7, URZ ;  /* 0x0000000709077290 */ /* 0x000fe4000fffe0ff */
[----:B----4-:R-:W-:Y:S02]  /*0150*/  UIADD3 UR21, UPT, UPT, UR18, 0xf, URZ ;  /* 0x0000000f12157890 */ /* 0x010fe4000fffe0ff */
[----:B------:R-:W-:Y:S01]  /*0160*/  ULEA.HI.X UR11, UR8, UR15, UR7, 0x3, UP0 ;  /* 0x0000000f080b7291 */ /* 0x000fe200080f1c07 */
[----:B-----5:R-:W-:Y:S01]  /*0170*/  IMAD R20, R21, UR18, RZ ;  /* 0x0000001215147c24 */ /* 0x020fe2000f8e02ff */
[----:B------:R-:W-:Y:S01]  /*0180*/  UIADD3 UR9, UPT, UPT, UR18, 0x7, URZ ;  /* 0x0000000712097890 */ /* 0x000fe2000fffe0ff */
[----:B------:R-:W-:Y:S01]  /*0190*/  UMOV UR7, 0x400 ;  /* 0x0000040000077882 */ /* 0x000fe20000000000 */
[----:B------:R-:W-:Y:S01]  /*01a0*/  ULOP3.LUT UR8, UR21, 0xf, URZ, 0xc0, !UPT ;  /* 0x0000000f15087892 */ /* 0x000fe2000f8ec0ff */
[----:B--2---:R-:W-:Y:S01]  /*01b0*/  IMAD R19, R22, R21, R23 ;  /* 0x0000001516137224 */ /* 0x004fe200078e0217 */
[----:B-1----:R-:W-:-:S02]  /*01c0*/  ULEA UR7, UR10, UR7, 0x18 ;  /* 0x000000070a077291 */ /* 0x002fc4000f8ec0ff */
[----:B------:R-:W-:Y:S02]  /*01d0*/  ULOP3.LUT UR10, UR9, 0x7, URZ, 0xc0, !UPT ;  /* 0x00000007090a7892 */ /* 0x000fe4000f8ec0ff */
[----:B------:R-:W-:Y:S02]  /*01e0*/  ULEA UR19, UR18, UR7, 0x3 ;  /* 0x0000000712137291 */ /* 0x000fe4000f8e18ff */
[----:B------:R-:W-:Y:S01]  /*01f0*/  UIADD3 UR20, UPT, UPT, UR18, -0x1, URZ ;  /* 0xffffffff12147890 */ /* 0x000fe2000fffe0ff */
[C---:B------:R-:W-:Y:S01]  /*0200*/  LEA R18, R22.reuse, UR7, 0x3 ;  /* 0x0000000716127c11 */ /* 0x040fe2000f8e18ff */
[----:B------:R-:W-:Y:S02]  /*0210*/  UIADD3 UR8, UPT, UPT, UR8, -0x1, URZ ;  /* 0xffffffff08087890 */ /* 0x000fe4000fffe0ff */
[----:B------:R-:W-:Y:S01]  /*0220*/  UIADD3 UR10, UPT, UPT, UR10, -0x1, URZ ;  /* 0xffffffff0a0a7890 */ /* 0x000fe2000fffe0ff */
[----:B------:R-:W-:Y:S01]  /*0230*/  LEA R0, R22, UR19, 0x2 ;  /* 0x0000001316007c11 */ /* 0x000fe2000f8e10ff */
[----:B------:R-:W-:-:S02]  /*0240*/  ULOP3.LUT UR22, UR20, 0xfffffff0, URZ, 0xc0, !UPT ;  /* 0xfffffff014167892 */ /* 0x000fc4000f8ec0ff */
[----:B------:R-:W-:Y:S02]  /*0250*/  ULOP3.LUT UR9, UR9, 0x3, URZ, 0xc0, !UPT ;  /* 0x0000000309097892 */ /* 0x000fe4000f8ec0ff */
[----:B------:R-:W-:Y:S02]  /*0260*/  UISETP.GE.U32.AND UP1, UPT, UR8, 0x7, UPT ;  /* 0x000000070800788c */ /* 0x000fe4000bf26070 */
[----:B------:R-:W-:-:S11]  /*0270*/  UISETP.GE.U32.AND UP2, UPT, UR10, 0x3, UPT ;  /* 0x000000030a00788c */ /* 0x000fd6000bf46070 */
.L_x_105:
[----:B0-----:R-:W0:Y:S02]  /*0280*/  LDCU.128 UR12, c[0x0][0x390] ;  /* 0x00007200ff0c77ac */ /* 0x001e240008000c00 */
[----:B0-----:R-:W-:Y:S01]  /*0290*/  ISETP.GE.U32.AND P0, PT, R22, UR14, PT ;  /* 0x0000000e16007c0c */ /* 0x001fe2000bf06070 */
[----:B------:R-:W-:-:S03]  /*02a0*/  ULEA UR12, UP0, UR5, UR12, 0x3 ;  /* 0x0000000c050c7291 */ /* 0x000fc6000f8018ff */
[----:B------:R-:W-:Y:S01]  /*02b0*/  ISETP.GE.U32.AND.EX P0, PT, RZ, UR15, PT, P0 ;  /* 0x0000000fff007c0c */ /* 0x000fe2000bf06100 */
[----:B------:R-:W-:-:S12]  /*02c0*/  ULEA.HI.X UR13, UR5, UR13, UR4, 0x3, UP0 ;  /* 0x0000000d050d7291 */ /* 0x000fd800080f1c04 */
[----:B-1---5:R-:W-:Y:S05]  /*02d0*/  @P0 BRA `(.L_x_89) ;  /* 0x0000000000f00947 */ /* 0x022fea0003800000 */
[----:B------:R-:W-:Y:S02]  /*02e0*/  IMAD.U32 R2, RZ, RZ, UR12 ;  /* 0x0000000cff027e24 */ /* 0x000fe4000f8e00ff */
[----:B------:R-:W-:-:S06]  /*02f0*/  IMAD.U32 R3, RZ, RZ, UR13 ;  /* 0x0000000dff037e24 */ /* 0x000fcc000f8e00ff */
[----:B------:R-:W5:Y:S01]  /*0300*/  LDG.E.64 R2, desc[UR16][R2.64] ;  /* 0x0000001002027981 */ /* 0x000f62000c1e1b00 */
[----:B------:R-:W-:Y:S02]  /*0310*/  IMAD.MOV.U32 R25, RZ, RZ, R22 ;  /* 0x000000ffff197224 */ /* 0x000fe400078e0016 */
[----:B------:R-:W-:-:S07]  /*0320*/  IMAD.MOV.U32 R24, RZ, RZ, RZ ;  /* 0x000000ffff187224 */ /* 0x000fce00078e00ff */
.L_x_92:
[----:B------:R-:W0:Y:S01]  /*0330*/  LDC.64 R4, c[0x0][0x388] ;  /* 0x0000e200ff047b82 */ /* 0x000e220000000a00 */
[----:B------:R-:W-:Y:S02]  /*0340*/  CS2R R6, SRZ ;  /* 0x0000000000067805 */ /* 0x000fe4000001ff00 */
[----:B0-----:R-:W-:-:S04]  /*0350*/  ISETP.GE.U32.AND P0, PT, R23, R4, PT ;  /* 0x000000041700720c */ /* 0x001fc80003f06070 */
[----:B------:R-:W-:-:S13]  /*0360*/  ISETP.GE.U32.AND.EX P0, PT, RZ, R5, PT, P0 ;  /* 0x00000005ff00720c */ /* 0x000fda0003f06100 */
[----:B------:R-:W-:Y:S05]  /*0370*/  @P0 BRA `(.L_x_90) ;  /* 0x0000000000600947 */ /* 0x000fea0003800000 */
[----:B------:R-:W0:Y:S02]  /*0380*/  LDCU.64 UR14, c[0x0][0x3a0] ;  /* 0x00007400ff0e77ac */ /* 0x000e240008000a00 */
[----:B0-----:R-:W-:-:S04]  /*0390*/  LEA R8, P0, R25, UR14, 0x3 ;  /* 0x0000000e19087c11 */ /* 0x001fc8000f8018ff */
[----:B------:R-:W-:-:S06]  /*03a0*/  LEA.HI.X R9, R25, UR15, R24, 0x3, P0 ;  /* 0x0000000f19097c11 */ /* 0x000fcc00080f1c18 */
[----:B------:R-:W5:Y:S01]  /*03b0*/  LDG.E.64 R8, desc[UR16][R8.64] ;  /* 0x0000001008087981 */ /* 0x000f62000c1e1b00 */
[----:B------:R-:W-:Y:S01]  /*03c0*/  IMAD.SHL.U32 R10, R23, 0x4, RZ ;  /* 0x00000004170a7824 */ /* 0x000fe200078e00ff */
[--C-:B------:R-:W-:Y:S01]  /*03d0*/  SHF.R.U32.HI R11, RZ, 0x1e, R23.reuse ;  /* 0x0000001eff0b7819 */ /* 0x100fe20000011617 */
[----:B------:R-:W-:Y:S01]  /*03e0*/  IMAD.MOV.U32 R27, RZ, RZ, R23 ;  /* 0x000000ffff1b7224 */ /* 0x000fe200078e0017 */
[----:B------:R-:W-:Y:S01]  /*03f0*/  CS2R R6, SRZ ;  /* 0x0000000000067805 */ /* 0x000fe2000001ff00 */
[----:B------:R-:W-:-:S07]  /*0400*/  IMAD.MOV.U32 R26, RZ, RZ, RZ ;  /* 0x000000ffff1a7224 */ /* 0x000fce00078e00ff */
.L_x_91:
[-C--:B-----5:R-:W-:Y:S02]  /*0410*/  IADD3 R14, P1, PT, R8, R10.reuse, RZ ;  /* 0x0000000a080e7210 */ /* 0x0a0fe40007f3e0ff */
[----:B------:R-:W-:-:S03]  /*0420*/  IADD3 R12, P0, PT, R2, R10, RZ ;  /* 0x0000000a020c7210 */ /* 0x000fc60007f1e0ff */
[--C-:B------:R-:W-:Y:S02]  /*0430*/  IMAD.X R15, R9, 0x1, R11.reuse, P1 ;  /* 0x00000001090f7824 */ /* 0x100fe400008e060b */
[----:B------:R-:W-:-:S04]  /*0440*/  IMAD.X R13, R3, 0x1, R11, P0 ;  /* 0x00000001030d7824 */ /* 0x000fc800000e060b */
[----:B------:R-:W2:Y:S04]  /*0450*/  LD.E R15, desc[UR16][R14.64] ;  /* 0x000000100e0f7980 */ /* 0x000ea8000c101900 */
[----:B------:R-:W2:Y:S01]  /*0460*/  LD.E R12, desc[UR16][R12.64] ;  /* 0x000000100c0c7980 */ /* 0x000ea2000c101900 */
[----:B------:R-:W-:-:S05]  /*0470*/  IADD3 R27, P0, PT, R21, R27, RZ ;  /* 0x0000001b151b7210 */ /* 0x000fca0007f1e0ff */
[----:B------:R-:W-:Y:S01]  /*0480*/  IMAD.X R26, RZ, RZ, R26, P0 ;  /* 0x000000ffff1a7224 */ /* 0x000fe200000e061a */
[----:B------:R-:W-:-:S04]  /*0490*/  ISETP.GE.U32.AND P0, PT, R27, R4, PT ;  /* 0x000000041b00720c */ /* 0x000fc80003f06070 */
[----:B------:R-:W-:Y:S01]  /*04a0*/  ISETP.GE.U32.AND.EX P0, PT, R26, R5, PT, P0 ;  /* 0x000000051a00720c */ /* 0x000fe20003f06100 */
[----:B------:R-:W-:-:S04]  /*04b0*/  IMAD.WIDE.U32 R10, R21, 0x4, R10 ;  /* 0x00000004150a7825 */ /* 0x000fc800078e000a */
[----:B--2---:R-:W-:-:S06]  /*04c0*/  FMUL R16, R12, R15 ;  /* 0x0000000f0c107220 */ /* 0x004fcc0000400000 */
[----:B------:R-:W0:Y:S02]  /*04d0*/  F2F.F64.F32 R16, R16 ;  /* 0x0000001000107310 */ /* 0x000e240000201800 */
[----:B0-----:R-:W-:Y:S01]  /*04e0*/  DADD R6, R16, R6 ;  /* 0x0000000010067229 */ /* 0x001fe20000000006 */
[----:B------:R-:W-:Y:S10]  /*04f0*/  @!P0 BRA `(.L_x_91) ;  /* 0xfffffffc00c48947 */ /* 0x000ff4000383ffff */
.L_x_90:
[----:B------:R-:W-:Y:S05]  /*0500*/  WARPSYNC.ALL ;  /* 0x0000000000007948 */ /* 0x000fea0003800000 */
[----:B------:R-:W-:Y:S01]  /*0510*/  SHFL.DOWN PT, R5, R7, 0x10, 0x1f ;  /* 0x0a001f0007057f89 */ /* 0x000fe200000e0000 */
[----:B------:R-:W-:Y:S01]  /*0520*/  ISETP.NE.AND P0, PT, R23, RZ, PT ;  /* 0x000000ff1700720c */ /* 0x000fe20003f05270 */
[----:B------:R-:W0:Y:S02]  /*0530*/  LDCU.64 UR14, c[0x0][0x398] ;  /* 0x00007300ff0e77ac */ /* 0x000e240008000a00 */
[----:B------:R-:W1:Y:S02]  /*0540*/  SHFL.DOWN PT, R4, R6, 0x10, 0x1f ;  /* 0x0a001f0006047f89 */ /* 0x000e6400000e0000 */
[----:B-1----:R-:W-:-:S07]  /*0550*/  DADD R4, R4, R6 ;  /* 0x0000000004047229 */ /* 0x002fce0000000006 */
[----:B------:R-:W-:Y:S04]  /*0560*/  SHFL.DOWN PT, R9, R5, 0x8, 0x1f ;  /* 0x09001f0005097f89 */ /* 0x000fe800000e0000 */
[----:B------:R-:W1:Y:S02]  /*0570*/  SHFL.DOWN PT, R8, R4, 0x8, 0x1f ;  /* 0x09001f0004087f89 */ /* 0x000e6400000e0000 */
[----:B-1----:R-:W-:Y:S01]  /*0580*/  DADD R8, R4, R8 ;  /* 0x0000000004087229 */ /* 0x002fe20000000008 */
[----:B------:R-:W-:-:S04]  /*0590*/  @!P0 LEA R4, P1, R25, UR6, 0x3 ;  /* 0x0000000619048c11 */ /* 0x000fc8000f8218ff */
[----:B------:R-:W-:Y:S02]  /*05a0*/  @!P0 LEA.HI.X R5, R25, UR11, R24, 0x3, P1 ;  /* 0x0000000b19058c11 */ /* 0x000fe400088f1c18 */
[----:B------:R-:W-:Y:S04]  /*05b0*/  SHFL.DOWN PT, R11, R9, 0x4, 0x1f ;  /* 0x08801f00090b7f89 */ /* 0x000fe800000e0000 */
[----:B------:R-:W1:Y:S02]  /*05c0*/  SHFL.DOWN PT, R10, R8, 0x4, 0x1f ;  /* 0x08801f00080a7f89 */ /* 0x000e6400000e0000 */
[----:B-1----:R-:W-:-:S07]  /*05d0*/  DADD R10, R8, R10 ;  /* 0x00000000080a7229 */ /* 0x002fce000000000a */
[----:B------:R-:W-:Y:S04]  /*05e0*/  SHFL.DOWN PT, R13, R11, 0x2, 0x1f ;  /* 0x08401f000b0d7f89 */ /* 0x000fe800000e0000 */
[----:B------:R-:W1:Y:S02]  /*05f0*/  SHFL.DOWN PT, R12, R10, 0x2, 0x1f ;  /* 0x08401f000a0c7f89 */ /* 0x000e6400000e0000 */
[----:B-1----:R-:W-:-:S07]  /*0600*/  DADD R12, R10, R12 ;  /* 0x000000000a0c7229 */ /* 0x002fce000000000c */
[----:B------:R-:W-:Y:S04]  /*0610*/  SHFL.DOWN PT, R7, R13, 0x1, 0x1f ;  /* 0x08201f000d077f89 */ /* 0x000fe800000e0000 */
[----:B------:R-:W1:Y:S02]  /*0620*/  SHFL.DOWN PT, R6, R12, 0x1, 0x1f ;  /* 0x08201f000c067f89 */ /* 0x000e6400000e0000 */
[----:B-1----:R-:W-:-:S07]  /*0630*/  DADD R6, R12, R6 ;  /* 0x000000000c067229 */ /* 0x002fce0000000006 */
[----:B------:R1:W-:Y:S01]  /*0640*/  @!P0 STG.E.64 desc[UR16][R4.64], R6 ;  /* 0x0000000604008986 */ /* 0x0003e2000c101b10 */
[----:B------:R-:W-:-:S05]  /*0650*/  IADD3 R25, P0, PT, R25, UR18, RZ ;  /* 0x0000001219197c10 */ /* 0x000fca000ff1e0ff */
[----:B------:R-:W-:Y:S01]  /*0660*/  IMAD.X R24, RZ, RZ, R24, P0 ;  /* 0x000000ffff187224 */ /* 0x000fe200000e0618 */
[----:B0-----:R-:W-:-:S04]  /*0670*/  ISETP.GE.U32.AND P0, PT, R25, UR14, PT ;  /* 0x0000000e19007c0c */ /* 0x001fc8000bf06070 */
[----:B------:R-:W-:-:S13]  /*0680*/  ISETP.GE.U32.AND.EX P0, PT, R24, UR15, PT, P0 ;  /* 0x0000000f18007c0c */ /* 0x000fda000bf06100 */
[----:B-1----:R-:W-:Y:S05]  /*0690*/  @!P0 BRA `(.L_x_92) ;  /* 0xfffffffc00248947 */ /* 0x002fea000383ffff */
.L_x_89:
[----:B------:R-:W0:Y:S02]  /*06a0*/  LDCU.64 UR14, c[0x0][0x3a8] ;  /* 0x00007500ff0e77ac */ /* 0x000e240008000a00 */
[----:B0-----:R-:W-:-:S04]  /*06b0*/  ISETP.NE.U32.AND P0, PT, RZ, UR14, PT ;  /* 0x0000000eff007c0c */ /* 0x001fc8000bf05070 */
[----:B------:R-:W-:Y:S01]  /*06c0*/  ISETP.NE.AND.EX P0, PT, RZ, UR15, PT, P0 ;  /* 0x0000000fff007c0c */ /* 0x000fe2000bf05300 */
[----:B------:R-:W-:Y:S05]  /*06d0*/  WARPSYNC.ALL ;  /* 0x0000000000007948 */ /* 0x000fea0003800000 */
[----:B------:R-:W-:Y:S07]  /*06e0*/  BAR.SYNC.DEFER_BLOCKING 0x0 ;  /* 0x0000000000007b1d */ /* 0x000fee0000010000 */
[----:B------:R-:W-:Y:S05]  /*06f0*/  @!P0 BRA `(.L_x_93) ;  /* 0x0000001000448947 */ /* 0x000fea0003800000 */
[----:B------:R-:W0:Y:S01]  /*0700*/  LDCU.128 UR12, c[0x0][0x3b0] ;  /* 0x00007600ff0c77ac */ /* 0x000e220008000c00 */
[----:B-----5:R-:W-:Y:S01]  /*0710*/  CS2R R2, SRZ ;  /* 0x0000000000027805 */ /* 0x020fe2000001ff00 */
[----:B------:R-:W-:Y:S02]  /*0720*/  USHF.L.U32 UR7, UR5, 0x3, URZ ;  /* 0x0000000305077899 */ /* 0x000fe400080006ff */
[----:B------:R-:W-:Y:S02]  /*0730*/  USHF.L.U64.HI UR8, UR5, 0x3, UR4 ;  /* 0x0000000305087899 */ /* 0x000fe40008010204 */
[----:B0-----:R-:W-:Y:S02]  /*0740*/  UIADD3 UR12, UP0, UPT, UR7, UR12, URZ ;  /* 0x0000000c070c7290 */ /* 0x001fe4000ff1e0ff */
[----:B------:R-:W-:Y:S02]  /*0750*/  UIADD3 UR14, UP3, UPT, UR7, UR14, URZ ;  /* 0x0000000e070e7290 */ /* 0x000fe4000ff7e0ff */
[----:B------:R-:W-:-:S02]  /*0760*/  UIADD3.X UR13, UPT, UPT, UR8, UR13, URZ, UP0, !UPT ;  /* 0x0000000d080d7290 */ /* 0x000fc400087fe4ff */
[----:B------:R-:W-:-:S12]  /*0770*/  UIADD3.X UR15, UPT, UPT, UR8, UR15, URZ, UP3, !UPT ;  /* 0x0000000f080f7290 */ /* 0x000fd80009ffe4ff */
.L_x_104:
[----:B01----:R-:W-:Y:S01]  /*0780*/  IMAD.U32 R4, RZ, RZ, UR6 ;  /* 0x00000006ff047e24 */ /* 0x003fe2000f8e00ff */
[----:B------:R-:W0:Y:S01]  /*0790*/  LDCU.64 UR24, c[0x0][0x398] ;  /* 0x00007300ff1877ac */ /* 0x000e220008000a00 */
[----:B------:R-:W-:-:S06]  /*07a0*/  IMAD.U32 R5, RZ, RZ, UR11 ;  /* 0x0000000bff057e24 */ /* 0x000fcc000f8e00ff */
[----:B------:R-:W2:Y:S01]  /*07b0*/  LDG.E.64 R4, desc[UR16][R4.64] ;  /* 0x0000001004047981 */ /* 0x000ea2000c1e1b00 */
[----:B------:R-:W-:Y:S01]  /*07c0*/  BSSY.RECONVERGENT B0, `(.L_x_94) ;  /* 0x0000017000007945 */ /* 0x000fe20003800200 */
[----:B------:R-:W-:Y:S02]  /*07d0*/  IMAD.MOV.U32 R11, RZ, RZ, RZ ;  /* 0x000000ffff0b7224 */ /* 0x000fe400078e00ff */
[----:B------:R-:W-:Y:S01]  /*07e0*/  IMAD.MOV.U32 R17, RZ, RZ, RZ ;  /* 0x000000ffff117224 */ /* 0x000fe200078e00ff */
[----:B0-----:R-:W-:-:S04]  /*07f0*/  ISETP.GE.U32.AND P0, PT, R19, UR24, PT ;  /* 0x0000001813007c0c */ /* 0x001fc8000bf06070 */
[----:B------:R-:W-:Y:S01]  /*0800*/  ISETP.GE.U32.AND.EX P0, PT, RZ, UR25, PT, P0 ;  /* 0x00000019ff007c0c */ /* 0x000fe2000bf06100 */
[----:B--2---:R0:W1:-:S12]  /*0810*/  F2F.F32.F64 R8, R4 ;  /* 0x0000000400087310 */ /* 0x0040580000301000 */
[----:B------:R-:W-:Y:S05]  /*0820*/  @P0 BRA `(.L_x_95) ;  /* 0x0000000000400947 */ /* 0x000fea0003800000 */
[----:B------:R-:W-:Y:S01]  /*0830*/  CS2R R10, SRZ ;  /* 0x00000000000a7805 */ /* 0x000fe2000001ff00 */
[----:B------:R-:W-:Y:S02]  /*0840*/  IMAD.MOV.U32 R17, RZ, RZ, RZ ;  /* 0x000000ffff117224 */ /* 0x000fe400078e00ff */
[----:B------:R-:W-:-:S07]  /*0850*/  IMAD.MOV.U32 R9, RZ, RZ, R19 ;  /* 0x000000ffff097224 */ /* 0x000fce00078e0013 */
.L_x_96:
[----:B0-----:R-:W-:-:S04]  /*0860*/  LEA R4, P0, R9, UR6, 0x3 ;  /* 0x0000000609047c11 */ /* 0x001fc8000f8018ff */
[----:B------:R-:W-:-:S06]  /*0870*/  LEA.HI.X R5, R9, UR11, R10, 0x3, P0 ;  /* 0x0000000b09057c11 */ /* 0x000fcc00080f1c0a */
[----:B------:R-:W2:Y:S01]  /*0880*/  LDG.E.64 R4, desc[UR16][R4.64] ;  /* 0x0000001004047981 */ /* 0x000ea2000c1e1b00 */
[----:B-1----:R-:W2:Y:S02]  /*0890*/  F2F.F64.F32 R6, R8 ;  /* 0x0000000800067310 */ /* 0x002ea40000201800 */
[----:B--2---:R-:W-:-:S06]  /*08a0*/  DSETP.GT.AND P1, PT, R4, R6, PT ;  /* 0x000000060400722a */ /* 0x004fcc0003f24000 */
[----:B------:R-:W-:Y:S02]  /*08b0*/  SEL R11, R9, R11, P1 ;  /* 0x0000000b090b7207 */ /* 0x000fe40000800000 */
[----:B------:R-:W-:Y:S02]  /*08c0*/  IADD3 R9, P0, PT, R20, R9, RZ ;  /* 0x0000000914097210 */ /* 0x000fe40007f1e0ff */
[----:B------:R-:W-:-:S03]  /*08d0*/  SEL R17, R10, R17, P1 ;  /* 0x000000110a117207 */ /* 0x000fc60000800000 */
[----:B------:R-:W-:Y:S01]  /*08e0*/  IMAD.X R10, RZ, RZ, R10, P0 ;  /* 0x000000ffff0a7224 */ /* 0x000fe200000e060a */
[----:B------:R-:W-:Y:S01]  /*08f0*/  ISETP.GE.U32.AND P0, PT, R9, UR24, PT ;  /* 0x0000001809007c0c */ /* 0x000fe2000bf06070 */
[----:B------:R2:W3:Y:S03]  /*0900*/  @P1 F2F.F32.F64 R8, R4 ;  /* 0x0000000400081310 */ /* 0x0004e60000301000 */
[----:B------:R-:W-:-:S13]  /*0910*/  ISETP.GE.U32.AND.EX P0, PT, R10, UR25, PT, P0 ;  /* 0x000000190a007c0c */ /* 0x000fda000bf06100 */
[----:B--23--:R-:W-:Y:S05]  /*0920*/  @!P0 BRA `(.L_x_96) ;  /* 0xfffffffc00cc8947 */ /* 0x00cfea000383ffff */
.L_x_95:
[----:B------:R-:W-:Y:S05]  /*0930*/  BSYNC.RECONVERGENT B0 ;  /* 0x0000000000007941 */ /* 0x000fea0003800200 */
.L_x_94:
[----:B01----:R-:W0:Y:S01]  /*0940*/  SHFL.DOWN PT, R5, R8, 0x10, 0x1f ;  /* 0x0a001f0008057f89 */ /* 0x003e2200000e0000 */
[----:B------:R-:W-:Y:S01]  /*0950*/  ISETP.NE.AND P1, PT, R23, RZ, PT ;  /* 0x000000ff1700720c */ /* 0x000fe20003f25270 */
[----:B------:R-:W-:Y:S02]  /*0960*/  NOP ;  /* 0x0000000000007918 */ /* 0x000fe40000000000 */
[----:B------:R-:W1:Y:S01]  /*0970*/  SHFL.DOWN PT, R6, R11, 0x10, 0x1f ;  /* 0x0a001f000b067f89 */ /* 0x000e6200000e0000 */
[----:B------:R-:W-:Y:S03]  /*0980*/  BSSY.RECONVERGENT B0, `(.L_x_97) ;  /* 0x00000e1000007945 */ /* 0x000fe60003800200 */
[----:B------:R-:W2:Y:S01]  /*0990*/  SHFL.DOWN PT, R4, R17, 0x10, 0x1f ;  /* 0x0a001f0011047f89 */ /* 0x000ea200000e0000 */
[----:B0-----:R-:W-:-:S04]  /*09a0*/  FSETP.GEU.AND P0, PT, R8, R5, PT ;  /* 0x000000050800720b */ /* 0x001fc80003f0e000 */
[----:B------:R-:W-:Y:S02]  /*09b0*/  FSEL R5, R5, R8, !P0 ;  /* 0x0000000805057208 */ /* 0x000fe40004000000 */
[----:B-1----:R-:W-:-:S03]  /*09c0*/  SEL R13, R6, R11, !P0 ;  /* 0x0000000b060d7207 */ /* 0x002fc60004000000 */
[----:B------:R-:W0:Y:S01]  /*09d0*/  SHFL.DOWN PT, R10, R5, 0x8, 0x1f ;  /* 0x09001f00050a7f89 */ /* 0x000e2200000e0000 */
[----:B--2---:R-:W-:-:S03]  /*09e0*/  SEL R15, R4, R17, !P0 ;  /* 0x00000011040f7207 */ /* 0x004fc60004000000 */
[----:B------:R-:W1:Y:S04]  /*09f0*/  SHFL.DOWN PT, R6, R13, 0x8, 0x1f ;  /* 0x09001f000d067f89 */ /* 0x000e6800000e0000 */
[----:B------:R-:W2:Y:S01]  /*0a00*/  SHFL.DOWN PT, R4, R15, 0x8, 0x1f ;  /* 0x09001f000f047f89 */ /* 0x000ea200000e0000 */
[----:B0-----:R-:W-:-:S04]  /*0a10*/  FSETP.GEU.AND P0, PT, R5, R10, PT ;  /* 0x0000000a0500720b */ /* 0x001fc80003f0e000 */
[----:B------:R-:W-:Y:S02]  /*0a20*/  FSEL R10, R10, R5, !P0 ;  /* 0x000000050a0a7208 */ /* 0x000fe40004000000 */
[----:B-1----:R-:W-:Y:S02]  /*0a30*/  SEL R9, R6, R13, !P0 ;  /* 0x0000000d06097207 */ /* 0x002fe40004000000 */
[----:B--2---:R-:W-:Y:S01]  /*0a40*/  SEL R11, R4, R15, !P0 ;  /* 0x0000000f040b7207 */ /* 0x004fe20004000000 */
[----:B------:R-:W0:Y:S04]  /*0a50*/  SHFL.DOWN PT, R7, R10, 0x4, 0x1f ;  /* 0x08801f000a077f89 */ /* 0x000e2800000e0000 */
        /* <DEDUP_REMOVED lines=20> */
[----:B------:R0:W-:Y:S01]  /*0ba0*/  @!P1 STS [R0], R7 ;  /* 0x0000000700009388 */ /* 0x0001e20000000800 */
[----:B------:R-:W-:-:S03]  /*0bb0*/  ISETP.NE.AND P0, PT, R19, RZ, PT ;  /* 0x000000ff1300720c */ /* 0x000fc60003f05270 */
[----:B------:R0:W-:Y:S01]  /*0bc0*/  @!P1 STS.64 [R18], R4 ;  /* 0x0000000412009388 */ /* 0x0001e20000000a00 */
[----:B------:R-:W-:Y:S09]  /*0bd0*/  BAR.SYNC.DEFER_BLOCKING 0x0 ;  /* 0x0000000000007b1d */ /* 0x000ff20000010000 */
[----:B------:R-:W-:Y:S05]  /*0be0*/  @P0 BRA `(.L_x_98) ;  /* 0x0000000800e80947 */ /* 0x000fea0003800000 */
[----:B------:R-:W1:Y:S01]  /*0bf0*/  S2UR UR8, SR_CgaCtaId ;  /* 0x00000000000879c3 */ /* 0x000e620000008800 */
[----:B------:R-:W-:Y:S01]  /*0c00*/  UMOV UR7, 0x400 ;  /* 0x0000040000077882 */ /* 0x000fe20000000000 */
[----:B------:R-:W2:Y:S01]  /*0c10*/  LDS R8, [UR19] ;  /* 0x00000013ff087984 */ /* 0x000ea20008000800 */
[----:B------:R-:W-:Y:S02]  /*0c20*/  UISETP.GE.U32.AND UP0, UPT, UR18, 0x2, UPT ;  /* 0x000000021200788c */ /* 0x000fe4000bf06070 */
[----:B-1----:R-:W-:-:S09]  /*0c30*/  ULEA UR8, UR8, UR7, 0x18 ;  /* 0x0000000708087291 */ /* 0x002fd2000f8ec0ff */
[----:B0-----:R-:W0:Y:S01]  /*0c40*/  LDS.64 R4, [UR8] ;  /* 0x00000008ff047984 */ /* 0x001e220008000a00 */
[----:B------:R-:W-:Y:S05]  /*0c50*/  BRA.U !UP0, `(.L_x_99) ;  /* 0x0000000908907547 */ /* 0x000fea000b800000 */
[----:B------:R-:W-:-:S04]  /*0c60*/  UIADD3 UR7, UPT, UPT, UR18, -0x2, URZ ;  /* 0xfffffffe12077890 */ /* 0x000fc8000fffe0ff */
[----:B------:R-:W-:-:S03]  /*0c70*/  UISETP.GE.U32.AND UP0, UPT, UR7, 0xf, UPT ;  /* 0x0000000f0700788c */ /* 0x000fc6000bf06070 */
[----:B------:R-:W-:-:S06]  /*0c80*/  UMOV UR7, 0x1 ;  /* 0x0000000100077882 */ /* 0x000fcc0000000000 */
[----:B------:R-:W-:Y:S05]  /*0c90*/  BRA.U !UP0, `(.L_x_100) ;  /* 0x00000005081c7547 */ /* 0x000fea000b800000 */
[----:B------:R-:W-:-:S05]  /*0ca0*/  UMOV UR7, 0x1 ;  /* 0x0000000100077882 */ /* 0x000fca0000000000 */
.L_x_101:
[----:B------:R-:W-:Y:S02]  /*0cb0*/  ULEA UR10, UR7, UR19, 0x2 ;  /* 0x00000013070a7291 */ /* 0x000fe4000f8e10ff */
[----:B------:R-:W-:-:S07]  /*0cc0*/  ULEA UR24, UR7, UR8, 0x3 ;  /* 0x0000000807187291 */ /* 0x000fce000f8e18ff */
[----:B------:R-:W2:Y:S04]  /*0cd0*/  LDS R7, [UR10] ;  /* 0x0000000aff077984 */ /* 0x000ea80008000800 */
[----:B-1----:R-:W1:Y:S01]  /*0ce0*/  LDS R9, [UR10+0x4] ;  /* 0x0000040aff097984 */ /* 0x002e620008000800 */
[----:B--2---:R-:W-:-:S13]  /*0cf0*/  FSETP.GT.AND P0, PT, R7, R8, PT ;  /* 0x000000080700720b */ /* 0x004fda0003f04000 */
[----:B------:R-:W-:Y:S01]  /*0d00*/  @P0 IMAD.MOV.U32 R8, RZ, RZ, R7 ;  /* 0x000000ffff080224 */ /* 0x000fe200078e0007 */
[----:B0--3--:R-:W-:Y:S04]  /*0d10*/  @P0 LDS.64 R4, [UR24] ;  /* 0x00000018ff040984 */ /* 0x009fe80008000a00 */
[----:B------:R-:W0:Y:S01]  /*0d20*/  LDS R7, [UR10+0x8] ;  /* 0x0000080aff077984 */ /* 0x000e220008000800 */
[----:B-1----:R-:W-:-:S13]  /*0d30*/  FSETP.GT.AND P0, PT, R9, R8, PT ;  /* 0x000000080900720b */ /* 0x002fda0003f04000 */
[----:B------:R-:W-:Y:S01]  /*0d40*/  @P0 IMAD.MOV.U32 R8, RZ, RZ, R9 ;  /* 0x000000ffff080224 */ /* 0x000fe200078e0009 */
[----:B------:R-:W-:Y:S04]  /*0d50*/  @P0 LDS.64 R4, [UR24+0x8] ;  /* 0x00000818ff040984 */ /* 0x000fe80008000a00 */
[----:B------:R-:W1:Y:S01]  /*0d60*/  LDS R9, [UR10+0xc] ;  /* 0x00000c0aff097984 */ /* 0x000e620008000800 */
[----:B0-----:R-:W-:-:S13]  /*0d70*/  FSETP.GT.AND P0, PT, R7, R8, PT ;  /* 0x000000080700720b */ /* 0x001fda0003f04000 */
[----:B------:R-:W-:Y:S01]  /*0d80*/  @P0 IMAD.MOV.U32 R8, RZ, RZ, R7 ;  /* 0x000000ffff080224 */ /* 0x000fe200078e0007 */
[----:B------:R-:W-:Y:S04]  /*0d90*/  @P0 LDS.64 R4, [UR24+0x10] ;  /* 0x00001018ff040984 */ /* 0x000fe80008000a00 */
        /* <DEDUP_REMOVED lines=45> */
[----:B------:R-:W-:Y:S02]  /*1070*/  UIADD3 UR10, UPT, UPT, UR7, 0xf, URZ ;  /* 0x0000000f070a7890 */ /* 0x000fe4000fffe0ff */
[----:B------:R-:W-:Y:S02]  /*1080*/  UIADD3 UR7, UPT, UPT, UR7, 0x10, URZ ;  /* 0x0000001007077890 */ /* 0x000fe4000fffe0ff */
[----:B------:R-:W-:Y:S01]  /*1090*/  UISETP.NE.AND UP0, UPT, UR10, UR22, UPT ;  /* 0x000000160a00728c */ /* 0x000fe2000bf05270 */
[----:B0-----:R-:W-:-:S13]  /*10a0*/  FSETP.GT.AND P0, PT, R7, R8, PT ;  /* 0x000000080700720b */ /* 0x001fda0003f04000 */
[----:B------:R-:W-:Y:S01]  /*10b0*/  @P0 IMAD.MOV.U32 R8, RZ, RZ, R7 ;  /* 0x000000ffff080224 */ /* 0x000fe200078e0007 */
[----:B------:R-:W3:Y:S04]  /*10c0*/  @P0 LDS.64 R4, [UR24+0x70] ;  /* 0x00007018ff040984 */ /* 0x000ee80008000a00 */
[----:B-1----:R-:W-:-:S13]  /*10d0*/  FSETP.GT.AND P0, PT, R9, R8, PT ;  /* 0x000000080900720b */ /* 0x002fda0003f04000 */
[----:B------:R-:W1:Y:S01]  /*10e0*/  @P0 LDS.64 R4, [UR24+0x78] ;  /* 0x00007818ff040984 */ /* 0x000e620008000a00 */
[----:B------:R-:W-:Y:S01]  /*10f0*/  @P0 IMAD.MOV.U32 R8, RZ, RZ, R9 ;  /* 0x000000ffff080224 */ /* 0x000fe200078e0009 */
[----:B------:R-:W-:Y:S06]  /*1100*/  BRA.U UP0, `(.L_x_101) ;  /* 0xfffffff900e87547 */ /* 0x000fec000b83ffff */
.L_x_100:
[----:B------:R-:W-:-:S09]  /*1110*/  ULOP3.LUT UP0, URZ, UR20, 0xf, URZ, 0xc0, !UPT ;  /* 0x0000000f14ff7892 */ /* 0x000fd2000f80c0ff */
[----:B------:R-:W-:Y:S05]  /*1120*/  BRA.U !UP0, `(.L_x_99) ;  /* 0x00000005085c7547 */ /* 0x000fea000b800000 */
[----:B------:R-:W-:Y:S01]  /*1130*/  ULOP3.LUT UP0, URZ, UR21, 0x7, URZ, 0xc0, !UPT ;  /* 0x0000000715ff7892 */ /* 0x000fe2000f80c0ff */
[----:B------:R-:W-:Y:S10]  /*1140*/  BRA.U !UP1, `(.L_x_102) ;  /* 0x0000000109987547 */ /* 0x000ff4000b800000 */
[----:B------:R-:W-:Y:S01]  /*1150*/  ULEA UR24, UR7, UR19, 0x2 ;  /* 0x0000001307187291 */ /* 0x000fe2000f8e10ff */
[----:B------:R-:W4:Y:S01]  /*1160*/  S2UR UR10, SR_CgaCtaId ;  /* 0x00000000000a79c3 */ /* 0x000f220000008800 */
[----:B------:R-:W-:-:S07]  /*1170*/  UMOV UR8, 0x400 ;  /* 0x0000040000087882 */ /* 0x000fce0000000000 */
[----:B------:R-:W2:Y:S04]  /*1180*/  LDS R7, [UR24] ;  /* 0x00000018ff077984 */ /* 0x000ea80008000800 */
[----:B------:R-:W5:Y:S01]  /*1190*/  LDS R9, [UR24+0x4] ;  /* 0x00000418ff097984 */ /* 0x000f620008000800 */
[----:B----4-:R-:W-:-:S04]  /*11a0*/  ULEA UR8, UR10, UR8, 0x18 ;  /* 0x000000080a087291 */ /* 0x010fc8000f8ec0ff */
[----:B------:R-:W-:Y:S02]  /*11b0*/  ULEA UR8, UR7, UR8, 0x3 ;  /* 0x0000000807087291 */ /* 0x000fe4000f8e18ff */
[----:B------:R-:W-:Y:S01]  /*11c0*/  UIADD3 UR7, UPT, UPT, UR7, 0x8, URZ ;  /* 0x0000000807077890 */ /* 0x000fe2000fffe0ff */
[----:B--2---:R-:W-:-:S13]  /*11d0*/  FSETP.GT.AND P0, PT, R7, R8, PT ;  /* 0x000000080700720b */ /* 0x004fda0003f04000 */
[----:B------:R-:W-:Y:S01]  /*11e0*/  @P0 IMAD.MOV.U32 R8, RZ, RZ, R7 ;  /* 0x000000ffff080224 */ /* 0x000fe200078e0007 */
[----:B01-3--:R-:W-:Y:S04]  /*11f0*/  @P0 LDS.64 R4, [UR8] ;  /* 0x00000008ff040984 */ /* 0x00bfe80008000a00 */
[----:B------:R-:W0:Y:S01]  /*1200*/  LDS R7, [UR24+0x8] ;  /* 0x00000818ff077984 */ /* 0x000e220008000800 */
[----:B-----5:R-:W-:-:S13]  /*1210*/  FSETP.GT.AND P0, PT, R9, R8, PT ;  /* 0x000000080900720b */ /* 0x020fda0003f04000 */
        /* <DEDUP_REMOVED lines=21> */
[----:B------:R-:W4:Y:S04]  /*1370*/  @P0 LDS.64 R4, [UR8+0x30] ;  /* 0x00003008ff040984 */ /* 0x000f280008000a00 */
[----:B-1----:R-:W-:-:S13]  /*1380*/  FSETP.GT.AND P0, PT, R9, R8, PT ;  /* 0x000000080900720b */ /* 0x002fda0003f04000 */
[----:B------:R-:W0:Y:S01]  /*1390*/  @P0 LDS.64 R4, [UR8+0x38] ;  /* 0x00003808ff040984 */ /* 0x000e220008000a00 */
[----:B------:R-:W-:-:S07]  /*13a0*/  @P0 IMAD.MOV.U32 R8, RZ, RZ, R9 ;  /* 0x000000ffff080224 */ /* 0x000fce00078e0009 */
.L_x_102:
[----:B------:R-:W-:Y:S05]  /*13b0*/  BRA.U !UP0, `(.L_x_99) ;  /* 0x0000000108b87547 */ /* 0x000fea000b800000 */
[----:B------:R-:W-:Y:S01]  /*13c0*/  UISETP.NE.AND UP0, UPT, UR9, URZ, UPT ;  /* 0x000000ff0900728c */ /* 0x000fe2000bf05270 */
[----:B------:R-:W-:Y:S10]  /*13d0*/  BRA.U !UP2, `(.L_x_103) ;  /* 0x000000010a587547 */ /* 0x000ff4000b800000 */
[----:B------:R-:W-:Y:S01]  /*13e0*/  ULEA UR24, UR7, UR19, 0x2 ;  /* 0x0000001307187291 */ /* 0x000fe2000f8e10ff */
[----:B------:R-:W5:Y:S01]  /*13f0*/  S2UR UR10, SR_CgaCtaId ;  /* 0x00000000000a79c3 */ /* 0x000f620000008800 */
[----:B------:R-:W-:-:S07]  /*1400*/  UMOV UR8, 0x400 ;  /* 0x0000040000087882 */ /* 0x000fce0000000000 */
[----:B------:R-:W2:Y:S04]  /*1410*/  LDS R7, [UR24] ;  /* 0x00000018ff077984 */ /* 0x000ea80008000800 */
[----:B------:R-:W0:Y:S01]  /*1420*/  LDS R9, [UR24+0x4] ;  /* 0x00000418ff097984 */ /* 0x000e220008000800 */
[----:B-----5:R-:W-:-:S04]  /*1430*/  ULEA UR8, UR10, UR8, 0x18 ;  /* 0x000000080a087291 */ /* 0x020fc8000f8ec0ff */
[----:B------:R-:W-:Y:S02]  /*1440*/  ULEA UR8, UR7, UR8, 0x3 ;  /* 0x0000000807087291 */ /* 0x000fe4000f8e18ff */
[----:B------:R-:W-:Y:S01]  /*1450*/  UIADD3 UR7, UPT, UPT, UR7, 0x4, URZ ;  /* 0x0000000407077890 */ /* 0x000fe2000fffe0ff */
[----:B--2---:R-:W-:-:S13]  /*1460*/  FSETP.GT.AND P0, PT, R7, R8, PT ;  /* 0x000000080700720b */ /* 0x004fda0003f04000 */
[----:B------:R-:W-:Y:S01]  /*1470*/  @P0 IMAD.MOV.U32 R8, RZ, RZ, R7 ;  /* 0x000000ffff080224 */ /* 0x000fe200078e0007 */
[----:B01-34-:R-:W-:Y:S04]  /*1480*/  @P0 LDS.64 R4, [UR8] ;  /* 0x00000008ff040984 */ /* 0x01bfe80008000a00 */
[----:B------:R-:W0:Y:S01]  /*1490*/  LDS R7, [UR24+0x8] ;  /* 0x00000818ff077984 */ /* 0x000e220008000800 */
[----:B------:R-:W-:-:S13]  /*14a0*/  FSETP.GT.AND P0, PT, R9, R8, PT ;  /* 0x000000080900720b */ /* 0x000fda0003f04000 */
[----:B------:R-:W-:Y:S01]  /*14b0*/  @P0 IMAD.MOV.U32 R8, RZ, RZ, R9 ;  /* 0x000000ffff080224 */ /* 0x000fe200078e0009 */
[----:B------:R-:W-:Y:S04]  /*14c0*/  @P0 LDS.64 R4, [UR8+0x8] ;  /* 0x00000808ff040984 */ /* 0x000fe80008000a00 */
[----:B------:R-:W1:Y:S01]  /*14d0*/  LDS R9, [UR24+0xc] ;  /* 0x00000c18ff097984 */ /* 0x000e620008000800 */
[----:B0-----:R-:W-:-:S13]  /*14e0*/  FSETP.GT.AND P0, PT, R7, R8, PT ;  /* 0x000000080700720b */ /* 0x001fda0003f04000 */
[----:B------:R-:W-:Y:S01]  /*14f0*/  @P0 IMAD.MOV.U32 R8, RZ, RZ, R7 ;  /* 0x000000ffff080224 */ /* 0x000fe200078e0007 */
[----:B------:R-:W0:Y:S04]  /*1500*/  @P0 LDS.64 R4, [UR8+0x10] ;  /* 0x00001008ff040984 */ /* 0x000e280008000a00 */
[----:B-1----:R-:W-:-:S13]  /*1510*/  FSETP.GT.AND P0, PT, R9, R8, PT ;  /* 0x000000080900720b */ /* 0x002fda0003f04000 */
[----:B------:R-:W1:Y:S01]  /*1520*/  @P0 LDS.64 R4, [UR8+0x18] ;  /* 0x00001808ff040984 */ /* 0x000e620008000a00 */
[----:B------:R-:W-:-:S07]  /*1530*/  @P0 IMAD.MOV.U32 R8, RZ, RZ, R9 ;  /* 0x000000ffff080224 */ /* 0x000fce00078e0009 */
.L_x_103:
[----:B------:R-:W-:Y:S05]  /*1540*/  BRA.U !UP0, `(.L_x_99) ;  /* 0x0000000108547547 */ /* 0x000fea000b800000 */
[----:B------:R-:W-:Y:S01]  /*1550*/  ULEA UR24, UR7, UR19, 0x2 ;  /* 0x0000001307187291 */ /* 0x000fe2000f8e10ff */
[----:B------:R-:W5:Y:S01]  /*1560*/  S2UR UR10, SR_CgaCtaId ;  /* 0x00000000000a79c3 */ /* 0x000f620000008800 */
[----:B------:R-:W-:Y:S01]  /*1570*/  UMOV UR8, 0x400 ;  /* 0x0000040000087882 */ /* 0x000fe20000000000 */
[----:B------:R-:W-:-:S06]  /*1580*/  UISETP.NE.AND UP0, UPT, UR9, 0x1, UPT ;  /* 0x000000010900788c */ /* 0x000fcc000bf05270 */
[----:B------:R-:W2:Y:S01]  /*1590*/  LDS R7, [UR24] ;  /* 0x00000018ff077984 */ /* 0x000ea20008000800 */
[----:B-----5:R-:W-:-:S04]  /*15a0*/  ULEA UR8, UR10, UR8, 0x18 ;  /* 0x000000080a087291 */ /* 0x020fc8000f8ec0ff */
[----:B------:R-:W-:Y:S01]  /*15b0*/  ULEA UR7, UR7, UR8, 0x3 ;  /* 0x0000000807077291 */ /* 0x000fe2000f8e18ff */
[----:B--2---:R-:W-:-:S13]  /*15c0*/  FSETP.GT.AND P0, PT, R7, R8, PT ;  /* 0x000000080700720b */ /* 0x004fda0003f04000 */
[----:B01-34-:R-:W0:Y:S01]  /*15d0*/  @P0 LDS.64 R4, [UR7] ;  /* 0x00000007ff040984 */ /* 0x01be220008000a00 */
[----:B------:R-:W-:Y:S01]  /*15e0*/  @P0 IMAD.MOV.U32 R8, RZ, RZ, R7 ;  /* 0x000000ffff080224 */ /* 0x000fe200078e0007 */
[----:B------:R-:W-:Y:S06]  /*15f0*/  BRA.U !UP0, `(.L_x_99) ;  /* 0x0000000108287547 */ /* 0x000fec000b800000 */
[----:B------:R-:W1:Y:S01]  /*1600*/  LDS R7, [UR24+0x4] ;  /* 0x00000418ff077984 */ /* 0x000e620008000800 */
[----:B------:R-:W-:Y:S01]  /*1610*/  UISETP.NE.AND UP0, UPT, UR9, 0x2, UPT ;  /* 0x000000020900788c */ /* 0x000fe2000bf05270 */
[----:B-1----:R-:W-:-:S13]  /*1620*/  FSETP.GT.AND P0, PT, R7, R8, PT ;  /* 0x000000080700720b */ /* 0x002fda0003f04000 */
[----:B0-----:R-:W0:Y:S01]  /*1630*/  @P0 LDS.64 R4, [UR7+0x8] ;  /* 0x00000807ff040984 */ /* 0x001e220008000a00 */
[----:B------:R-:W-:Y:S01]  /*1640*/  @P0 IMAD.MOV.U32 R8, RZ, RZ, R7 ;  /* 0x000000ffff080224 */ /* 0x000fe200078e0007 */
[----:B------:R-:W-:Y:S06]  /*1650*/  BRA.U !UP0, `(.L_x_99) ;  /* 0x0000000108107547 */ /* 0x000fec000b800000 */
[----:B------:R-:W1:Y:S02]  /*1660*/  LDS R7, [UR24+0x8] ;  /* 0x00000818ff077984 */ /* 0x000e640008000800 */
[----:B-1----:R-:W-:-:S13]  /*1670*/  FSETP.GT.AND P0, PT, R7, R8, PT ;  /* 0x000000080700720b */ /* 0x002fda0003f04000 */
[----:B0-----:R-:W0:Y:S01]  /*1680*/  @P0 LDS.64 R4, [UR7+0x10] ;  /* 0x00001007ff040984 */ /* 0x001e220008000a00 */
[----:B------:R-:W-:-:S07]  /*1690*/  @P0 IMAD.MOV.U32 R8, RZ, RZ, R7 ;  /* 0x000000ffff080224 */ /* 0x000fce00078e0007 */
.L_x_99:
[C---:B01-34-:R-:W-:Y:S01]  /*16a0*/  LEA R12, P0, R4.reuse, UR6, 0x3 ;  /* 0x00000006040c7c11 */ /* 0x05bfe2000f8018ff */
[----:B------:R-:W-:Y:S02]  /*16b0*/  IMAD.U32 R10, RZ, RZ, UR12 ;  /* 0x0000000cff0a7e24 */ /* 0x000fe4000f8e00ff */
[----:B------:R-:W-:Y:S01]  /*16c0*/  IMAD.U32 R11, RZ, RZ, UR13 ;  /* 0x0000000dff0b7e24 */ /* 0x000fe2000f8e00ff */
[----:B------:R-:W-:-:S05]  /*16d0*/  LEA.HI.X R13, R4, UR11, R5, 0x3, P0 ;  /* 0x0000000b040d7c11 */ /* 0x000fca00080f1c05 */
[----:B------:R1:W-:Y:S04]  /*16e0*/  STG.E.64 desc[UR16][R12.64], RZ ;  /* 0x000000ff0c007986 */ /* 0x0003e8000c101b10 */
[----:B------:R-:W3:Y:S01]  /*16f0*/  LDG.E.64 R10, desc[UR16][R10.64] ;  /* 0x000000100a0a7981 */ /* 0x000ee2000c1e1b00 */
[----:B------:R-:W-:Y:S02]  /*1700*/  IMAD.U32 R6, RZ, RZ, UR14 ;  /* 0x0000000eff067e24 */ /* 0x000fe4000f8e00ff */
[----:B------:R-:W-:Y:S01]  /*1710*/  IMAD.U32 R7, RZ, RZ, UR15 ;  /* 0x0000000fff077e24 */ /* 0x000fe2000f8e00ff */
[----:B---3--:R-:W-:-:S04]  /*1720*/  LEA R14, P0, R2, R10, 0x3 ;  /* 0x0000000a020e7211 */ /* 0x008fc800078018ff */
[----:B------:R-:W-:-:S05]  /*1730*/  LEA.HI.X R15, R2, R11, R3, 0x3, P0 ;  /* 0x0000000b020f7211 */ /* 0x000fca00000f1c03 */
[----:B------:R1:W-:Y:S04]  /*1740*/  ST.E.64 desc[UR16][R14.64], R4 ;  /* 0x000000040e007985 */ /* 0x0003e8000c101b10 */
[----:B------:R-:W3:Y:S02]  /*1750*/  LDG.E.64 R6, desc[UR16][R6.64] ;  /* 0x0000001006067981 */ /* 0x000ee4000c1e1b00 */
[----:B---3--:R-:W-:-:S04]  /*1760*/  LEA R16, P0, R2, R6, 0x2 ;  /* 0x0000000602107211 */ /* 0x008fc800078010ff */
[----:B------:R-:W-:-:S05]  /*1770*/  LEA.HI.X R17, R2, R7, R3, 0x2, P0 ;  /* 0x0000000702117211 */ /* 0x000fca00000f1403 */
[----:B--2---:R1:W-:Y:S04]  /*1780*/  ST.E desc[UR16][R16.64], R8 ;  /* 0x0000000810007985 */ /* 0x0043e8000c101910 */
.L_x_98:
[----:B------:R-:W-:Y:S05]  /*1790*/  BSYNC.RECONVERGENT B0 ;  /* 0x0000000000007941 */ /* 0x000fea0003800200 */
.L_x_97:
[----:B------:R-:W2:Y:S01]  /*17a0*/  LDCU.64 UR24, c[0x0][0x3a8] ;  /* 0x00007500ff1877ac */ /* 0x000ea20008000a00 */
[----:B------:R-:W-:Y:S01]  /*17b0*/  BAR.SYNC.DEFER_BLOCKING 0x0 ;  /* 0x0000000000007b1d */ /* 0x000fe20000010000 */
[----:B------:R-:W-:-:S05]  /*17c0*/  IADD3 R2, P0, PT, R2, 0x1, RZ ;  /* 0x0000000102027810 */ /* 0x000fca0007f1e0ff */
[----:B------:R-:W-:Y:S01]  /*17d0*/  IMAD.X R3, RZ, RZ, R3, P0 ;  /* 0x000000ffff037224 */ /* 0x000fe200000e0603 */
[----:B--2---:R-:W-:-:S04]  /*17e0*/  ISETP.NE.U32.AND P0, PT, R2, UR24, PT ;  /* 0x0000001802007c0c */ /* 0x004fc8000bf05070 */
[----:B------:R-:W-:-:S13]  /*17f0*/  ISETP.NE.AND.EX P0, PT, R3, UR25, PT, P0 ;  /* 0x0000001903007c0c */ /* 0x000fda000bf05300 */
[----:B------:R-:W-:Y:S05]  /*1800*/  @P0 BRA `(.L_x_104) ;  /* 0xffffffec00dc0947 */ /* 0x000fea000383ffff */
.L_x_93:
[----:B------:R-:W2:Y:S01]  /*1810*/  LDCU.64 UR12, c[0x0][0x380] ;  /* 0x00007000ff0c77ac */ /* 0x000ea20008000a00 */
[----:B------:R-:W-:-:S04]  /*1820*/  UIADD3 UR5, UP0, UPT, UR23, UR5, URZ ;  /* 0x0000000517057290 */ /* 0x000fc8000ff1e0ff */
[----:B------:R-:W-:Y:S02]  /*1830*/  UIADD3.X UR4, UPT, UPT, URZ, UR4, URZ, UP0, !UPT ;  /* 0x00000004ff047290 */ /* 0x000fe400087fe4ff */
[----:B--2---:R-:W-:-:S04]  /*1840*/  UISETP.GE.U32.AND UP0, UPT, UR5, UR12, UPT ;  /* 0x0000000c0500728c */ /* 0x004fc8000bf06070 */
[----:B------:R-:W-:-:S09]  /*1850*/  UISETP.GE.U32.AND.EX UP0, UPT, UR4, UR13, UPT, UP0 ;  /* 0x0000000d0400728c */ /* 0x000fd2000bf06100 */
[----:B------:R-:W-:Y:S05]  /*1860*/  BRA.U !UP0, `(.L_x_105) ;  /* 0xffffffe908847547 */ /* 0x000fea000b83ffff */
[----:B------:R-:W-:Y:S05]  /*1870*/  EXIT ;  /* 0x000000000000794d */ /* 0x000fea0003800000 */
.L_x_106:
        /* <DEDUP_REMOVED lines=16> */
.L_x_120:


//--------------------- .nv.shared._Z11fill_kernelIimiEvT0_PT_T1_ --------------------------
	.section	.nv.shared._Z11fill_kernelIimiEvT0_PT_T1_,"aw",@nobits
	.sectionflags	@""
	.align	16
	.zero		1024


//--------------------- .nv.shared.reserved.0     --------------------------
	.section	.nv.shared.reserved.0,"aw",@nobits
	.weak		__nv_reservedSMEM_offset_0_alias
	.size		__nv_reservedSMEM_offset_0_alias, 0, 64
	.other		__nv_reservedSMEM_offset_0_alias,@"STO_CUDA_RESERVED_SHARED STV_DEFAULT"
__nv_reservedSMEM_offset_0_alias:
	.zero		0
	.zero		64


//--------------------- .nv.shared._Z11fill_kernelImmfEvT0_PT_T1_ --------------------------
	.section	.nv.shared._Z11fill_kernelImmfEvT0_PT_T1_,"aw",@nobits
	.sectionflags	@""
	.align	16
	.zero		1024


//--------------------- .nv.shared._Z11fill_kernelIfmfEvT0_PT_T1_ --------------------------
	.section	.nv.shared._Z11fill_kernelIfmfEvT0_PT_T1_,"aw",@nobits
	.sectionflags	@""
	.align	16
	.zero		1024


//--------------------- .nv.shared._Z36zero_DATA_MAX_VAL_PER_CHANNEL_kernelmmmPPfPPmPS0_ --------------------------
	.section	.nv.shared._Z36zero_DATA_MAX_VAL_PER_CHANNEL_kernelmmmPPfPPmPS0_,"aw",@nobits
	.sectionflags	@""
	.align	16
	.zero		1024


//--------------------- .nv.shared._Z38update_DATA_MAX_VAL_PER_CHANNEL_kernelmmmPPfPPmPS0_ --------------------------
	.section	.nv.shared._Z38update_DATA_MAX_VAL_PER_CHANNEL_kernelmmmPPfPPmPS0_,"aw",@nobits
	.sectionflags	@""
	.align	16
	.zero		1024


//--------------------- .nv.shared._Z22inflate_and_max_kernelmmmmmmPPPfS0_ --------------------------
	.section	.nv.shared._Z22inflate_and_max_kernelmmmmmmPPPfS0_,"aw",@nobits
	.sectionflags	@""
	.align	16
	.zero		1024


//--------------------- .nv.shared._Z23inflate_from_M_kernel_2mmmmmmPPfS0_ --------------------------
	.section	.nv.shared._Z23inflate_from_M_kernel_2mmmmmmPPfS0_,"aw",@nobits
	.sectionflags	@""
	.align	16
	.zero		1024


//--------------------- .nv.shared._Z16normalize_kernelmmPPfS0_ --------------------------
	.section	.nv.shared._Z16normalize_kernelmmPPfS0_,"aw",@nobits
	.sectionflags	@""
	.align	16
	.zero		1024


//--------------------- .nv.shared._Z17conv_TOP_K_kernelmmPPfmS0_mPPmS0_Pd --------------------------
	.section	.nv.shared._Z17conv_TOP_K_kernelmmPPfmS0_mPPmS0_Pd,"aw",@nobits
	.sectionflags	@""
	.align	16
	.zero		1024


//--------------------- .nv.constant0._Z11fill_kernelIimiEvT0_PT_T1_ --------------------------
	.section	.nv.constant0._Z11fill_kernelIimiEvT0_PT_T1_,"a",@progbits
	.sectionflags	@""
	.align	4
.nv.constant0._Z11fill_kernelIimiEvT0_PT_T1_:
	.zero		916


//--------------------- .nv.constant0._Z11fill_kernelImmfEvT0_PT_T1_ --------------------------
	.section	.nv.constant0._Z11fill_kernelImmfEvT0_PT_T1_,"a",@progbits
	.sectionflags	@""
	.align	4
.nv.constant0._Z11fill_kernelImmfEvT0_PT_T1_:
	.zero		916


//--------------------- .nv.constant0._Z11fill_kernelIfmfEvT0_PT_T1_ --------------------------
	.section	.nv.constant0._Z11fill_kernelIfmfEvT0_PT_T1_,"a",@progbits
	.sectionflags	@""
	.align	4
.nv.constant0._Z11fill_kernelIfmfEvT0_PT_T1_:
	.zero		916


//--------------------- .nv.constant0._Z36zero_DATA_MAX_VAL_PER_CHANNEL_kernelmmmPPfPPmPS0_ --------------------------
	.section	.nv.constant0._Z36zero_DATA_MAX_VAL_PER_CHANNEL_kernelmmmPPfPPmPS0_,"a",@progbits
	.sectionflags	@""
	.align	4
.nv.constant0._Z36zero_DATA_MAX_VAL_PER_CHANNEL_kernelmmmPPfPPmPS0_:
	.zero		944


//--------------------- .nv.constant0._Z38update_DATA_MAX_VAL_PER_CHANNEL_kernelmmmPPfPPmPS0_ --------------------------
	.section	.nv.constant0._Z38update_DATA_MAX_VAL_PER_CHANNEL_kernelmmmPPfPPmPS0_,"a",@progbits
	.sectionflags	@""
	.align	4
.nv.constant0._Z38update_DATA_MAX_VAL_PER_CHANNEL_kernelmmmPPfPPmPS0_:
	.zero		944


//--------------------- .nv.constant0._Z22inflate_and_max_kernelmmmmmmPPPfS0_ --------------------------
	.section	.nv.constant0._Z22inflate_and_max_kernelmmmmmmPPPfS0_,"a",@progbits
	.sectionflags	@""
	.align	4
.nv.constant0._Z22inflate_and_max_kernelmmmmmmPPPfS0_:
	.zero		960


//--------------------- .nv.constant0._Z23inflate_from_M_kernel_2mmmmmmPPfS0_ --------------------------
	.section	.nv.constant0._Z23inflate_from_M_kernel_2mmmmmmPPfS0_,"a",@progbits
	.sectionflags	@""
	.align	4
.nv.constant0._Z23inflate_from_M_kernel_2mmmmmmPPfS0_:
	.zero		960


//--------------------- .nv.constant0._Z16normalize_kernelmmPPfS0_ --------------------------
	.section	.nv.constant0._Z16normalize_kernelmmPPfS0_,"a",@progbits
	.sectionflags	@""
	.align	4
.nv.constant0._Z16normalize_kernelmmPPfS0_:
	.zero		928


//--------------------- .nv.constant0._Z17conv_TOP_K_kernelmmPPfmS0_mPPmS0_Pd --------------------------
	.section	.nv.constant0._Z17conv_TOP_K_kernelmmPPfmS0_mPPmS0_Pd,"a",@progbits
	.sectionflags	@""
	.align	4
.nv.constant0._Z17conv_TOP_K_kernelmmPPfmS0_mPPmS0_Pd:
	.zero		968


//--------------------- SYMBOLS --------------------------

	.type		.nv.reservedSmem.offset0,@object
	.size		.nv.reservedSmem.offset0,0x4
	.type		.nv.reservedSmem.cap,@object
	.size		.nv.reservedSmem.cap,0x4
